//
// Generated by NVIDIA NVVM Compiler
//
// Compiler Build ID: CL-36424714
// Cuda compilation tools, release 13.0, V13.0.88
// Based on NVVM 20.0.0
//

.version 9.0
.target sm_100
.address_size 64

	// .globl	ParallelSpeedCalcCuda
.global .align 4 .b8 __cudart_i2opi_f[24] = {65, 144, 67, 60, 153, 149, 98, 219, 192, 221, 52, 245, 209, 87, 39, 252, 41, 21, 68, 78, 110, 131, 249, 162};

.visible .entry ParallelSpeedCalcCuda(
	.param .u64 .ptr .align 1 ParallelSpeedCalcCuda_param_0,
	.param .u64 .ptr .align 1 ParallelSpeedCalcCuda_param_1,
	.param .u64 .ptr .align 1 ParallelSpeedCalcCuda_param_2,
	.param .u64 .ptr .align 1 ParallelSpeedCalcCuda_param_3,
	.param .u64 .ptr .align 1 ParallelSpeedCalcCuda_param_4,
	.param .u64 .ptr .align 1 ParallelSpeedCalcCuda_param_5,
	.param .u64 .ptr .align 1 ParallelSpeedCalcCuda_param_6,
	.param .u64 .ptr .align 1 ParallelSpeedCalcCuda_param_7,
	.param .u32 ParallelSpeedCalcCuda_param_8
)
{
	.local .align 16 .b8 	__local_depot0[256032];
	.reg .b64 	%SP;
	.reg .b64 	%SPL;
	.reg .pred 	%p<137>;
	.reg .b32 	%r<289>;
	.reg .b32 	%f<1193>;
	.reg .b64 	%rd<131>;
	.reg .b64 	%fd<9>;

	mov.u64 	%SPL, __local_depot0;
	ld.param.u64 	%rd36, [ParallelSpeedCalcCuda_param_7];
	ld.param.u32 	%r57, [ParallelSpeedCalcCuda_param_8];
	add.u64 	%rd1, %SPL, 0;
	add.u64 	%rd2, %SPL, 0;
	add.u64 	%rd3, %SPL, 0;
	add.u64 	%rd4, %SPL, 0;
	add.u64 	%rd5, %SPL, 32;
	add.u64 	%rd6, %SPL, 32032;
	add.u64 	%rd7, %SPL, 64032;
	add.u64 	%rd8, %SPL, 96032;
	add.u64 	%rd9, %SPL, 128032;
	add.u64 	%rd10, %SPL, 160032;
	add.u64 	%rd11, %SPL, 192032;
	add.u64 	%rd12, %SPL, 224032;
	mov.u32 	%r58, %ntid.x;
	mov.u32 	%r59, %ctaid.x;
	mov.u32 	%r60, %tid.x;
	mad.lo.s32 	%r1, %r58, %r59, %r60;
	setp.ge.s32 	%p1, %r1, %r57;
	@%p1 bra 	$L__BB0_80;
	mov.f32 	%f127, 0f32C00000;
	mov.f32 	%f128, 0f3F124925;
	mul.rn.f32 	%f129, %f128, %f127;
	mov.f32 	%f130, 0f3DA72F06;
	mov.f32 	%f131, 0f3DF94791;
	mul.rn.f32 	%f132, %f131, %f130;
	fma.rn.f32 	%f133, %f129, 0f3FB8AA3B, 0fB3616D87;
	fma.rn.f32 	%f134, 0fBE924925, 0f32A55E34, %f133;
	mul.f32 	%f135, %f132, 0f40400000;
	fma.rn.f32 	%f136, %f135, %f129, %f134;
	fma.rn.f32 	%f137, %f132, 0fBE924925, %f136;
	mov.f32 	%f138, 0fC01A6176;
	add.rn.f32 	%f139, %f138, %f137;
	mov.f32 	%f140, 0f401A6176;
	add.rn.f32 	%f141, %f139, %f140;
	neg.f32 	%f142, %f141;
	add.rn.f32 	%f143, %f137, %f142;
	mov.f32 	%f144, 0f40000000;
	mul.rn.f32 	%f145, %f139, %f144;
	neg.f32 	%f146, %f145;
	fma.rn.f32 	%f147, %f139, 0f40000000, %f146;
	fma.rn.f32 	%f148, %f143, 0f40000000, %f147;
	cvt.rni.f32.f32 	%f149, %f145;
	sub.f32 	%f150, %f145, %f149;
	add.f32 	%f151, %f150, %f148;
	fma.rn.f32 	%f152, %f151, 0f391FCB8E, 0f3AAF85ED;
	fma.rn.f32 	%f153, %f152, %f151, 0f3C1D9856;
	fma.rn.f32 	%f154, %f153, %f151, 0f3D6357BB;
	fma.rn.f32 	%f155, %f154, %f151, 0f3E75FDEC;
	fma.rn.f32 	%f156, %f155, %f151, 0f3F317218;
	fma.rn.f32 	%f157, %f156, %f151, 0f3F800000;
	cvt.rzi.s32.f32 	%r62, %f149;
	setp.gt.f32 	%p2, %f149, 0f00000000;
	selp.b32 	%r63, 0, -2097152000, %p2;
	add.s32 	%r64, %r63, 2130706432;
	mov.b32 	%f158, %r64;
	mul.f32 	%f159, %f157, %f158;
	shl.b32 	%r65, %r62, 23;
	sub.s32 	%r66, %r65, %r63;
	mov.b32 	%f160, %r66;
	mul.f32 	%f161, %f159, %f160;
	abs.f32 	%f162, %f145;
	setp.gt.f32 	%p3, %f162, 0f43180000;
	setp.lt.f32 	%p4, %f145, 0f00000000;
	selp.f32 	%f163, 0f00000000, 0f7F800000, %p4;
	selp.f32 	%f164, %f163, %f161, %p3;
	fma.rn.f32 	%f165, %f164, 0f44113A3D, 0f3FBA3D71;
	add.f32 	%f166, %f165, 0fBE849BA6;
	mov.f32 	%f167, 0fB1800000;
	mov.f32 	%f168, 0f3F042108;
	mul.rn.f32 	%f169, %f168, %f167;
	mov.f32 	%f170, 0f3B886429;
	mov.f32 	%f171, 0f3DF65FB1;
	mul.rn.f32 	%f172, %f171, %f170;
	fma.rn.f32 	%f173, %f169, 0f3FB8AA3B, 0fB308BB36;
	fma.rn.f32 	%f174, 0fBD842108, 0f32A55E34, %f173;
	mul.f32 	%f175, %f172, 0f40400000;
	fma.rn.f32 	%f176, %f175, %f169, %f174;
	fma.rn.f32 	%f177, %f172, 0fBD842108, %f176;
	mov.f32 	%f178, 0f3FF4160D;
	add.rn.f32 	%f179, %f178, %f177;
	mov.f32 	%f180, 0fBFF4160D;
	add.rn.f32 	%f181, %f179, %f180;
	neg.f32 	%f182, %f181;
	add.rn.f32 	%f183, %f177, %f182;
	mul.rn.f32 	%f184, %f179, %f144;
	neg.f32 	%f185, %f184;
	fma.rn.f32 	%f186, %f179, 0f40000000, %f185;
	fma.rn.f32 	%f187, %f183, 0f40000000, %f186;
	cvt.rni.f32.f32 	%f188, %f184;
	sub.f32 	%f189, %f184, %f188;
	add.f32 	%f190, %f189, %f187;
	fma.rn.f32 	%f191, %f190, 0f391FCB8E, 0f3AAF85ED;
	fma.rn.f32 	%f192, %f191, %f190, 0f3C1D9856;
	fma.rn.f32 	%f193, %f192, %f190, 0f3D6357BB;
	fma.rn.f32 	%f194, %f193, %f190, 0f3E75FDEC;
	fma.rn.f32 	%f195, %f194, %f190, 0f3F317218;
	fma.rn.f32 	%f196, %f195, %f190, 0f3F800000;
	cvt.rzi.s32.f32 	%r67, %f188;
	setp.gt.f32 	%p5, %f188, 0f00000000;
	selp.b32 	%r68, 0, -2097152000, %p5;
	add.s32 	%r69, %r68, 2130706432;
	mov.b32 	%f197, %r69;
	mul.f32 	%f198, %f196, %f197;
	shl.b32 	%r70, %r67, 23;
	sub.s32 	%r71, %r70, %r68;
	mov.b32 	%f199, %r71;
	mul.f32 	%f200, %f198, %f199;
	abs.f32 	%f201, %f184;
	setp.gt.f32 	%p6, %f201, 0f43180000;
	setp.lt.f32 	%p7, %f184, 0f00000000;
	selp.f32 	%f202, 0f00000000, 0f7F800000, %p7;
	selp.f32 	%f203, %f202, %f200, %p6;
	fma.rn.f32 	%f204, %f203, 0f3FBC28F6, 0f41B48001;
	mov.f32 	%f205, 0f40400000;
	mul.rn.f32 	%f206, %f179, %f205;
	neg.f32 	%f207, %f206;
	fma.rn.f32 	%f208, %f179, 0f40400000, %f207;
	fma.rn.f32 	%f209, %f183, 0f40400000, %f208;
	cvt.rni.f32.f32 	%f210, %f206;
	sub.f32 	%f211, %f206, %f210;
	add.f32 	%f212, %f211, %f209;
	fma.rn.f32 	%f213, %f212, 0f391FCB8E, 0f3AAF85ED;
	fma.rn.f32 	%f214, %f213, %f212, 0f3C1D9856;
	fma.rn.f32 	%f215, %f214, %f212, 0f3D6357BB;
	fma.rn.f32 	%f216, %f215, %f212, 0f3E75FDEC;
	fma.rn.f32 	%f217, %f216, %f212, 0f3F317218;
	fma.rn.f32 	%f218, %f217, %f212, 0f3F800000;
	cvt.rzi.s32.f32 	%r72, %f210;
	setp.gt.f32 	%p8, %f210, 0f00000000;
	selp.b32 	%r73, 0, -2097152000, %p8;
	add.s32 	%r74, %r73, 2130706432;
	mov.b32 	%f219, %r74;
	mul.f32 	%f220, %f218, %f219;
	shl.b32 	%r75, %r72, 23;
	sub.s32 	%r76, %r75, %r73;
	mov.b32 	%f221, %r76;
	mul.f32 	%f222, %f220, %f221;
	abs.f32 	%f223, %f206;
	setp.gt.f32 	%p9, %f223, 0f43180000;
	setp.lt.f32 	%p10, %f206, 0f00000000;
	selp.f32 	%f224, 0f00000000, 0f7F800000, %p10;
	selp.f32 	%f225, %f224, %f222, %p9;
	fma.rn.f32 	%f226, %f225, 0fBD428F5C, %f204;
	div.rn.f32 	%f227, %f166, %f226;
	mov.f32 	%f228, 0f3F82D0E5;
	sub.f32 	%f229, %f228, %f164;
	mul.f32 	%f230, %f229, 0f3F60F90A;
	div.rn.f32 	%f231, %f230, 0f3FD26E98;
	fma.rn.f32 	%f232, %f164, 0fBFE28F5C, 0f3EB6C8B4;
	mov.f32 	%f233, 0fB20C2058;
	mov.f32 	%f234, 0f3F06BCA1;
	mul.rn.f32 	%f235, %f234, %f233;
	mov.f32 	%f236, 0f3C358A3E;
	mov.f32 	%f237, 0f3DF6A147;
	mul.rn.f32 	%f238, %f237, %f236;
	fma.rn.f32 	%f239, %f235, 0f3FB8AA3B, 0f31D1F1E0;
	fma.rn.f32 	%f240, 0fBDD79430, 0f32A55E34, %f239;
	mul.f32 	%f241, %f238, 0f40400000;
	fma.rn.f32 	%f242, %f241, %f235, %f240;
	fma.rn.f32 	%f243, %f238, 0fBDD79430, %f242;
	mov.f32 	%f244, 0fBE1B81DD;
	add.rn.f32 	%f245, %f244, %f243;
	mov.f32 	%f246, 0f3E1B81DD;
	add.rn.f32 	%f247, %f245, %f246;
	neg.f32 	%f248, %f247;
	add.rn.f32 	%f249, %f243, %f248;
	mov.f32 	%f250, 0f40200000;
	mul.rn.f32 	%f251, %f245, %f250;
	neg.f32 	%f252, %f251;
	fma.rn.f32 	%f253, %f245, 0f40200000, %f252;
	fma.rn.f32 	%f254, %f249, 0f40200000, %f253;
	cvt.rni.f32.f32 	%f255, %f251;
	sub.f32 	%f256, %f251, %f255;
	add.f32 	%f257, %f256, %f254;
	fma.rn.f32 	%f258, %f257, 0f391FCB8E, 0f3AAF85ED;
	fma.rn.f32 	%f259, %f258, %f257, 0f3C1D9856;
	fma.rn.f32 	%f260, %f259, %f257, 0f3D6357BB;
	fma.rn.f32 	%f261, %f260, %f257, 0f3E75FDEC;
	fma.rn.f32 	%f262, %f261, %f257, 0f3F317218;
	fma.rn.f32 	%f263, %f262, %f257, 0f3F800000;
	cvt.rzi.s32.f32 	%r77, %f255;
	setp.gt.f32 	%p11, %f255, 0f00000000;
	selp.b32 	%r78, 0, -2097152000, %p11;
	add.s32 	%r79, %r78, 2130706432;
	mov.b32 	%f264, %r79;
	mul.f32 	%f265, %f263, %f264;
	shl.b32 	%r80, %r77, 23;
	sub.s32 	%r81, %r80, %r78;
	mov.b32 	%f266, %r81;
	mul.f32 	%f267, %f265, %f266;
	abs.f32 	%f268, %f251;
	setp.gt.f32 	%p12, %f268, 0f43180000;
	setp.lt.f32 	%p13, %f251, 0f00000000;
	selp.f32 	%f269, 0f00000000, 0f7F800000, %p13;
	selp.f32 	%f270, %f269, %f267, %p12;
	mul.f32 	%f271, %f270, 0f3E20C49C;
	mov.f32 	%f272, 0f327F29D4;
	mov.f32 	%f273, 0f3F078788;
	mul.rn.f32 	%f274, %f273, %f272;
	mov.f32 	%f275, 0f3C62C4A7;
	mov.f32 	%f276, 0f3DF6BB7F;
	mul.rn.f32 	%f277, %f276, %f275;
	fma.rn.f32 	%f278, %f274, 0f3FB8AA3B, 0f3180DCEA;
	fma.rn.f32 	%f279, 0fBDF0F0F1, 0f32A55E34, %f278;
	mul.f32 	%f280, %f277, 0f40400000;
	fma.rn.f32 	%f281, %f280, %f274, %f279;
	fma.rn.f32 	%f282, %f277, 0fBDF0F0F1, %f281;
	mov.f32 	%f283, 0fBE2DCD65;
	add.rn.f32 	%f284, %f283, %f282;
	mov.f32 	%f285, 0f3E2DCD65;
	add.rn.f32 	%f286, %f284, %f285;
	neg.f32 	%f287, %f286;
	add.rn.f32 	%f288, %f282, %f287;
	mov.f32 	%f289, 0f3EAAAAAB;
	mul.rn.f32 	%f290, %f284, %f289;
	neg.f32 	%f291, %f290;
	fma.rn.f32 	%f292, %f284, 0f3EAAAAAB, %f291;
	fma.rn.f32 	%f293, %f288, 0f3EAAAAAB, %f292;
	cvt.rni.f32.f32 	%f294, %f290;
	sub.f32 	%f295, %f290, %f294;
	add.f32 	%f296, %f295, %f293;
	fma.rn.f32 	%f297, %f296, 0f391FCB8E, 0f3AAF85ED;
	fma.rn.f32 	%f298, %f297, %f296, 0f3C1D9856;
	fma.rn.f32 	%f299, %f298, %f296, 0f3D6357BB;
	fma.rn.f32 	%f300, %f299, %f296, 0f3E75FDEC;
	fma.rn.f32 	%f301, %f300, %f296, 0f3F317218;
	fma.rn.f32 	%f302, %f301, %f296, 0f3F800000;
	cvt.rzi.s32.f32 	%r82, %f294;
	setp.gt.f32 	%p14, %f294, 0f00000000;
	selp.b32 	%r83, 0, -2097152000, %p14;
	add.s32 	%r84, %r83, 2130706432;
	mov.b32 	%f303, %r84;
	mul.f32 	%f304, %f302, %f303;
	shl.b32 	%r85, %r82, 23;
	sub.s32 	%r86, %r85, %r83;
	mov.b32 	%f305, %r86;
	mul.f32 	%f306, %f304, %f305;
	abs.f32 	%f307, %f290;
	setp.gt.f32 	%p15, %f307, 0f43180000;
	setp.lt.f32 	%p16, %f290, 0f00000000;
	selp.f32 	%f308, 0f00000000, 0f7F800000, %p16;
	selp.f32 	%f309, %f308, %f306, %p15;
	fma.rn.f32 	%f1, %f309, %f271, 0fBD03126F;
	mul.f32 	%f310, %f227, 0fC0000000;
	mul.f32 	%f311, %f310, 0f3F333333;
	mul.f32 	%f2, %f311, 0f3E400000;
	mov.f32 	%f312, 0fB2463190;
	mov.f32 	%f313, 0f3EF7BDF0;
	mul.rn.f32 	%f314, %f313, %f312;
	mov.f32 	%f315, 0f3B88643A;
	mul.rn.f32 	%f316, %f171, %f315;
	fma.rn.f32 	%f317, %f314, 0f3FB8AA3B, 0fB0BE0A80;
	fma.rn.f32 	%f318, 0f3D842110, 0f32A55E34, %f317;
	mul.f32 	%f319, %f316, 0f40400000;
	fma.rn.f32 	%f320, %f319, %f314, %f318;
	fma.rn.f32 	%f321, %f316, 0f3D842110, %f320;
	mov.f32 	%f322, 0fBFF4160C;
	add.rn.f32 	%f323, %f322, %f321;
	mov.f32 	%f324, 0f3FF4160C;
	add.rn.f32 	%f325, %f323, %f324;
	neg.f32 	%f326, %f325;
	add.rn.f32 	%f327, %f321, %f326;
	mov.f32 	%f328, 0f3F000000;
	mul.rn.f32 	%f329, %f323, %f328;
	neg.f32 	%f330, %f329;
	fma.rn.f32 	%f331, %f323, 0f3F000000, %f330;
	fma.rn.f32 	%f332, %f327, 0f3F000000, %f331;
	cvt.rni.f32.f32 	%f333, %f329;
	sub.f32 	%f334, %f329, %f333;
	add.f32 	%f335, %f334, %f332;
	fma.rn.f32 	%f336, %f335, 0f391FCB8E, 0f3AAF85ED;
	fma.rn.f32 	%f337, %f336, %f335, 0f3C1D9856;
	fma.rn.f32 	%f338, %f337, %f335, 0f3D6357BB;
	fma.rn.f32 	%f339, %f338, %f335, 0f3E75FDEC;
	fma.rn.f32 	%f340, %f339, %f335, 0f3F317218;
	fma.rn.f32 	%f341, %f340, %f335, 0f3F800000;
	cvt.rzi.s32.f32 	%r87, %f333;
	setp.gt.f32 	%p17, %f333, 0f00000000;
	selp.b32 	%r88, 0, -2097152000, %p17;
	add.s32 	%r89, %r88, 2130706432;
	mov.b32 	%f342, %r89;
	mul.f32 	%f343, %f341, %f342;
	shl.b32 	%r90, %r87, 23;
	sub.s32 	%r91, %r90, %r88;
	mov.b32 	%f344, %r91;
	mul.f32 	%f345, %f343, %f344;
	abs.f32 	%f346, %f329;
	setp.gt.f32 	%p18, %f346, 0f43180000;
	setp.lt.f32 	%p19, %f329, 0f00000000;
	selp.f32 	%f347, 0f00000000, 0f7F800000, %p19;
	selp.f32 	%f348, %f347, %f345, %p18;
	mul.f32 	%f349, %f348, 0f3FACCCCD;
	mov.f32 	%f350, 0f3FC00000;
	mul.rn.f32 	%f351, %f245, %f350;
	neg.f32 	%f352, %f351;
	fma.rn.f32 	%f353, %f245, 0f3FC00000, %f352;
	fma.rn.f32 	%f354, %f249, 0f3FC00000, %f353;
	cvt.rni.f32.f32 	%f355, %f351;
	sub.f32 	%f356, %f351, %f355;
	add.f32 	%f357, %f356, %f354;
	fma.rn.f32 	%f358, %f357, 0f391FCB8E, 0f3AAF85ED;
	fma.rn.f32 	%f359, %f358, %f357, 0f3C1D9856;
	fma.rn.f32 	%f360, %f359, %f357, 0f3D6357BB;
	fma.rn.f32 	%f361, %f360, %f357, 0f3E75FDEC;
	fma.rn.f32 	%f362, %f361, %f357, 0f3F317218;
	fma.rn.f32 	%f363, %f362, %f357, 0f3F800000;
	cvt.rzi.s32.f32 	%r92, %f355;
	setp.gt.f32 	%p20, %f355, 0f00000000;
	selp.b32 	%r93, 0, -2097152000, %p20;
	add.s32 	%r94, %r93, 2130706432;
	mov.b32 	%f364, %r94;
	mul.f32 	%f365, %f363, %f364;
	shl.b32 	%r95, %r92, 23;
	sub.s32 	%r96, %r95, %r93;
	mov.b32 	%f366, %r96;
	mul.f32 	%f367, %f365, %f366;
	abs.f32 	%f368, %f351;
	setp.gt.f32 	%p21, %f368, 0f43180000;
	setp.lt.f32 	%p22, %f351, 0f00000000;
	selp.f32 	%f369, 0f00000000, 0f7F800000, %p22;
	selp.f32 	%f370, %f369, %f367, %p21;
	fma.rn.f32 	%f3, %f370, %f349, 0fBCED9168;
	mov.f32 	%f371, 0f3EE38E39;
	mul.rn.f32 	%f372, %f371, %f167;
	mov.f32 	%f373, 0f3D4A4588;
	mov.f32 	%f374, 0f3DF80F5F;
	mul.rn.f32 	%f375, %f374, %f373;
	fma.rn.f32 	%f376, %f372, 0f3FB8AA3B, 0fB4448BDC;
	fma.rn.f32 	%f377, 0f3E638E39, 0f32A55E34, %f376;
	mul.f32 	%f378, %f375, 0f40400000;
	fma.rn.f32 	%f379, %f378, %f372, %f377;
	fma.rn.f32 	%f380, %f375, 0f3E638E39, %f379;
	mov.f32 	%f381, 0f40CA4259;
	add.rn.f32 	%f382, %f381, %f380;
	mov.f32 	%f383, 0fC0CA4259;
	add.rn.f32 	%f384, %f382, %f383;
	neg.f32 	%f385, %f384;
	add.rn.f32 	%f386, %f380, %f385;
	mul.rn.f32 	%f387, %f382, %f144;
	neg.f32 	%f388, %f387;
	fma.rn.f32 	%f389, %f382, 0f40000000, %f388;
	fma.rn.f32 	%f390, %f386, 0f40000000, %f389;
	cvt.rni.f32.f32 	%f391, %f387;
	sub.f32 	%f392, %f387, %f391;
	add.f32 	%f393, %f392, %f390;
	fma.rn.f32 	%f394, %f393, 0f391FCB8E, 0f3AAF85ED;
	fma.rn.f32 	%f395, %f394, %f393, 0f3C1D9856;
	fma.rn.f32 	%f396, %f395, %f393, 0f3D6357BB;
	fma.rn.f32 	%f397, %f396, %f393, 0f3E75FDEC;
	fma.rn.f32 	%f398, %f397, %f393, 0f3F317218;
	fma.rn.f32 	%f399, %f398, %f393, 0f3F800000;
	cvt.rzi.s32.f32 	%r97, %f391;
	setp.gt.f32 	%p23, %f391, 0f00000000;
	selp.b32 	%r98, 0, -2097152000, %p23;
	add.s32 	%r99, %r98, 2130706432;
	mov.b32 	%f400, %r99;
	mul.f32 	%f401, %f399, %f400;
	shl.b32 	%r100, %r97, 23;
	sub.s32 	%r101, %r100, %r98;
	mov.b32 	%f402, %r101;
	mul.f32 	%f403, %f401, %f402;
	abs.f32 	%f404, %f387;
	setp.gt.f32 	%p24, %f404, 0f43180000;
	setp.lt.f32 	%p25, %f387, 0f00000000;
	selp.f32 	%f405, 0f00000000, 0f7F800000, %p25;
	selp.f32 	%f406, %f405, %f403, %p24;
	mul.f32 	%f407, %f406, 0f509502F9;
	div.rn.f32 	%f408, %f407, 0f41466666;
	mov.f32 	%f409, 0f32088888;
	mov.f32 	%f410, 0f3ED55555;
	mul.rn.f32 	%f411, %f410, %f409;
	mov.f32 	%f412, 0f3DE38E37;
	mov.f32 	%f413, 0f3DFA6827;
	mul.rn.f32 	%f414, %f413, %f412;
	fma.rn.f32 	%f415, %f411, 0f3FB8AA3B, 0fB2171B48;
	fma.rn.f32 	%f416, 0f3EAAAAAA, 0f32A55E34, %f415;
	mul.f32 	%f417, %f414, 0f40400000;
	fma.rn.f32 	%f418, %f417, %f411, %f416;
	fma.rn.f32 	%f419, %f414, 0f3EAAAAAA, %f418;
	mov.f32 	%f420, 0fBF04E3D9;
	add.rn.f32 	%f421, %f420, %f419;
	mov.f32 	%f422, 0f3F04E3D9;
	add.rn.f32 	%f423, %f421, %f422;
	neg.f32 	%f424, %f423;
	add.rn.f32 	%f425, %f419, %f424;
	mov.f32 	%f426, 0f3E9EB852;
	mul.rn.f32 	%f427, %f421, %f426;
	neg.f32 	%f428, %f427;
	fma.rn.f32 	%f429, %f421, 0f3E9EB852, %f428;
	fma.rn.f32 	%f430, %f425, 0f3E9EB852, %f429;
	cvt.rni.f32.f32 	%f431, %f427;
	sub.f32 	%f432, %f427, %f431;
	add.f32 	%f433, %f432, %f430;
	fma.rn.f32 	%f434, %f433, 0f391FCB8E, 0f3AAF85ED;
	fma.rn.f32 	%f435, %f434, %f433, 0f3C1D9856;
	fma.rn.f32 	%f436, %f435, %f433, 0f3D6357BB;
	fma.rn.f32 	%f437, %f436, %f433, 0f3E75FDEC;
	fma.rn.f32 	%f438, %f437, %f433, 0f3F317218;
	fma.rn.f32 	%f439, %f438, %f433, 0f3F800000;
	cvt.rzi.s32.f32 	%r102, %f431;
	setp.gt.f32 	%p26, %f431, 0f00000000;
	selp.b32 	%r103, 0, -2097152000, %p26;
	add.s32 	%r104, %r103, 2130706432;
	mov.b32 	%f440, %r104;
	mul.f32 	%f441, %f439, %f440;
	shl.b32 	%r105, %r102, 23;
	sub.s32 	%r106, %r105, %r103;
	mov.b32 	%f442, %r106;
	mul.f32 	%f443, %f441, %f442;
	abs.f32 	%f444, %f427;
	setp.gt.f32 	%p27, %f444, 0f43180000;
	setp.lt.f32 	%p28, %f427, 0f00000000;
	selp.f32 	%f445, 0f00000000, 0f7F800000, %p28;
	selp.f32 	%f446, %f445, %f443, %p27;
	fma.rn.f32 	%f447, %f446, 0f3F12F1AA, 0f3EED0E56;
	add.f32 	%f448, %f164, %f447;
	mul.f32 	%f449, %f408, %f448;
	add.f32 	%f450, %f227, 0f3F800000;
	mul.f32 	%f451, %f450, 0f509502F9;
	rcp.rn.f32 	%f4, %f451;
	add.f32 	%f452, %f231, 0f3F800000;
	mul.f32 	%f453, %f452, 0f509502F9;
	rcp.rn.f32 	%f5, %f453;
	fma.rn.f32 	%f454, %f232, 0f3FD621CF, 0f3F800000;
	mul.f32 	%f455, %f449, %f454;
	rcp.rn.f32 	%f6, %f455;
	mov.f32 	%f456, 0f31600000;
	mov.f32 	%f457, 0f3F0FB824;
	mul.rn.f32 	%f458, %f457, %f456;
	mov.f32 	%f459, 0f3D7718AA;
	mov.f32 	%f460, 0f3DF878E7;
	mul.rn.f32 	%f461, %f460, %f459;
	fma.rn.f32 	%f462, %f458, 0f3FB8AA3B, 0f340864AF;
	fma.rn.f32 	%f463, 0fBE7B823F, 0f32A55E34, %f462;
	mul.f32 	%f464, %f461, 0f40400000;
	fma.rn.f32 	%f465, %f464, %f458, %f463;
	fma.rn.f32 	%f466, %f461, 0fBE7B823F, %f465;
	mov.f32 	%f467, 0f40B4A932;
	add.rn.f32 	%f468, %f467, %f466;
	mov.f32 	%f469, 0fC0B4A932;
	add.rn.f32 	%f470, %f468, %f469;
	neg.f32 	%f471, %f470;
	add.rn.f32 	%f472, %f466, %f471;
	mov.f32 	%f473, 0fBF19999A;
	mul.rn.f32 	%f474, %f468, %f473;
	neg.f32 	%f475, %f474;
	fma.rn.f32 	%f476, %f468, 0fBF19999A, %f475;
	fma.rn.f32 	%f477, %f472, 0fBF19999A, %f476;
	cvt.rni.f32.f32 	%f478, %f474;
	sub.f32 	%f479, %f474, %f478;
	add.f32 	%f480, %f479, %f477;
	fma.rn.f32 	%f481, %f480, 0f391FCB8E, 0f3AAF85ED;
	fma.rn.f32 	%f482, %f481, %f480, 0f3C1D9856;
	fma.rn.f32 	%f483, %f482, %f480, 0f3D6357BB;
	fma.rn.f32 	%f484, %f483, %f480, 0f3E75FDEC;
	fma.rn.f32 	%f485, %f484, %f480, 0f3F317218;
	fma.rn.f32 	%f486, %f485, %f480, 0f3F800000;
	cvt.rzi.s32.f32 	%r107, %f478;
	setp.gt.f32 	%p29, %f478, 0f00000000;
	selp.b32 	%r108, 0, -2097152000, %p29;
	add.s32 	%r109, %r108, 2130706432;
	mov.b32 	%f487, %r109;
	mul.f32 	%f488, %f486, %f487;
	shl.b32 	%r110, %r107, 23;
	sub.s32 	%r111, %r110, %r108;
	mov.b32 	%f489, %r111;
	mul.f32 	%f490, %f488, %f489;
	abs.f32 	%f491, %f474;
	setp.gt.f32 	%p30, %f491, 0f43180000;
	setp.lt.f32 	%p31, %f474, 0f00000000;
	selp.f32 	%f492, 0f00000000, 0f7F800000, %p31;
	selp.f32 	%f493, %f492, %f490, %p30;
	mul.f32 	%f7, %f493, 0f3EDC28F6;
	mov.f32 	%f494, 0fB2BC0000;
	mov.f32 	%f495, 0f3F0E7835;
	mul.rn.f32 	%f496, %f495, %f494;
	mov.f32 	%f497, 0f3D515E49;
	mov.f32 	%f498, 0f3DF8200D;
	mul.rn.f32 	%f499, %f498, %f497;
	fma.rn.f32 	%f500, %f496, 0f3FB8AA3B, 0f3473B3E6;
	fma.rn.f32 	%f501, 0fBE678356, 0f32A55E34, %f500;
	mul.f32 	%f502, %f499, 0f40400000;
	fma.rn.f32 	%f503, %f502, %f496, %f501;
	fma.rn.f32 	%f504, %f499, 0fBE678356, %f503;
	mov.f32 	%f505, 0f40B58FFA;
	add.rn.f32 	%f506, %f505, %f504;
	mov.f32 	%f507, 0fC0B58FFA;
	add.rn.f32 	%f508, %f506, %f507;
	neg.f32 	%f509, %f508;
	add.rn.f32 	%f510, %f504, %f509;
	mov.f32 	%f511, 0f3F020C4A;
	mul.rn.f32 	%f512, %f506, %f511;
	neg.f32 	%f513, %f512;
	fma.rn.f32 	%f514, %f506, 0f3F020C4A, %f513;
	fma.rn.f32 	%f515, %f510, 0f3F020C4A, %f514;
	cvt.rni.f32.f32 	%f516, %f512;
	sub.f32 	%f517, %f512, %f516;
	add.f32 	%f518, %f517, %f515;
	fma.rn.f32 	%f519, %f518, 0f391FCB8E, 0f3AAF85ED;
	fma.rn.f32 	%f520, %f519, %f518, 0f3C1D9856;
	fma.rn.f32 	%f521, %f520, %f518, 0f3D6357BB;
	fma.rn.f32 	%f522, %f521, %f518, 0f3E75FDEC;
	fma.rn.f32 	%f523, %f522, %f518, 0f3F317218;
	fma.rn.f32 	%f524, %f523, %f518, 0f3F800000;
	cvt.rzi.s32.f32 	%r112, %f516;
	setp.gt.f32 	%p32, %f516, 0f00000000;
	selp.b32 	%r113, 0, -2097152000, %p32;
	add.s32 	%r114, %r113, 2130706432;
	mov.b32 	%f525, %r114;
	mul.f32 	%f526, %f524, %f525;
	shl.b32 	%r115, %r112, 23;
	sub.s32 	%r116, %r115, %r113;
	mov.b32 	%f527, %r116;
	mul.f32 	%f528, %f526, %f527;
	abs.f32 	%f529, %f512;
	setp.gt.f32 	%p33, %f529, 0f43180000;
	setp.lt.f32 	%p34, %f512, 0f00000000;
	selp.f32 	%f530, 0f00000000, 0f7F800000, %p34;
	selp.f32 	%f8, %f530, %f528, %p33;
	mov.f32 	%f531, 0f3EF6384E;
	add.rn.f32 	%f532, %f531, %f419;
	mov.f32 	%f533, 0fBEF6384E;
	add.rn.f32 	%f534, %f532, %f533;
	neg.f32 	%f535, %f534;
	add.rn.f32 	%f536, %f419, %f535;
	mov.f32 	%f537, 0f3F2AAAAB;
	mul.rn.f32 	%f538, %f532, %f537;
	neg.f32 	%f539, %f538;
	fma.rn.f32 	%f540, %f532, 0f3F2AAAAB, %f539;
	fma.rn.f32 	%f541, %f536, 0f3F2AAAAB, %f540;
	cvt.rni.f32.f32 	%f542, %f538;
	sub.f32 	%f543, %f538, %f542;
	add.f32 	%f544, %f543, %f541;
	fma.rn.f32 	%f545, %f544, 0f391FCB8E, 0f3AAF85ED;
	fma.rn.f32 	%f546, %f545, %f544, 0f3C1D9856;
	fma.rn.f32 	%f547, %f546, %f544, 0f3D6357BB;
	fma.rn.f32 	%f548, %f547, %f544, 0f3E75FDEC;
	fma.rn.f32 	%f549, %f548, %f544, 0f3F317218;
	fma.rn.f32 	%f550, %f549, %f544, 0f3F800000;
	cvt.rzi.s32.f32 	%r117, %f542;
	setp.gt.f32 	%p35, %f542, 0f00000000;
	selp.b32 	%r118, 0, -2097152000, %p35;
	add.s32 	%r119, %r118, 2130706432;
	mov.b32 	%f551, %r119;
	mul.f32 	%f552, %f550, %f551;
	shl.b32 	%r120, %r117, 23;
	sub.s32 	%r121, %r120, %r118;
	mov.b32 	%f553, %r121;
	mul.f32 	%f554, %f552, %f553;
	abs.f32 	%f555, %f538;
	setp.gt.f32 	%p36, %f555, 0f43180000;
	setp.lt.f32 	%p37, %f538, 0f00000000;
	selp.f32 	%f556, 0f00000000, 0f7F800000, %p37;
	selp.f32 	%f557, %f556, %f554, %p36;
	mov.f32 	%f558, 0f400CCCCD;
	div.rn.f32 	%f559, %f558, %f557;
	add.f32 	%f9, %f559, 0f3F800000;
	mov.f32 	%f560, 0fB1B6B7F8;
	mov.f32 	%f561, 0f3EE071B7;
	mul.rn.f32 	%f562, %f561, %f560;
	mov.f32 	%f563, 0f3D78F133;
	mov.f32 	%f564, 0f3DF87D41;
	mul.rn.f32 	%f565, %f564, %f563;
	fma.rn.f32 	%f566, %f562, 0f3FB8AA3B, 0f33A2B435;
	fma.rn.f32 	%f567, 0f3E7C7249, 0f32A55E34, %f566;
	mul.f32 	%f568, %f565, 0f40400000;
	fma.rn.f32 	%f569, %f568, %f562, %f567;
	fma.rn.f32 	%f570, %f565, 0f3E7C7249, %f569;
	mov.f32 	%f571, 0f4016C340;
	add.rn.f32 	%f572, %f571, %f570;
	mov.f32 	%f573, 0fC016C340;
	add.rn.f32 	%f574, %f572, %f573;
	neg.f32 	%f575, %f574;
	add.rn.f32 	%f576, %f570, %f575;
	mul.rn.f32 	%f577, %f572, %f144;
	neg.f32 	%f578, %f577;
	fma.rn.f32 	%f579, %f572, 0f40000000, %f578;
	fma.rn.f32 	%f580, %f576, 0f40000000, %f579;
	cvt.rni.f32.f32 	%f581, %f577;
	sub.f32 	%f582, %f577, %f581;
	add.f32 	%f583, %f582, %f580;
	fma.rn.f32 	%f584, %f583, 0f391FCB8E, 0f3AAF85ED;
	fma.rn.f32 	%f585, %f584, %f583, 0f3C1D9856;
	fma.rn.f32 	%f586, %f585, %f583, 0f3D6357BB;
	fma.rn.f32 	%f587, %f586, %f583, 0f3E75FDEC;
	fma.rn.f32 	%f588, %f587, %f583, 0f3F317218;
	fma.rn.f32 	%f589, %f588, %f583, 0f3F800000;
	cvt.rzi.s32.f32 	%r122, %f581;
	setp.gt.f32 	%p38, %f581, 0f00000000;
	selp.b32 	%r123, 0, -2097152000, %p38;
	add.s32 	%r124, %r123, 2130706432;
	mov.b32 	%f590, %r124;
	mul.f32 	%f591, %f589, %f590;
	shl.b32 	%r125, %r122, 23;
	sub.s32 	%r126, %r125, %r123;
	mov.b32 	%f592, %r126;
	mul.f32 	%f593, %f591, %f592;
	abs.f32 	%f594, %f577;
	setp.gt.f32 	%p39, %f594, 0f43180000;
	setp.lt.f32 	%p40, %f577, 0f00000000;
	selp.f32 	%f595, 0f00000000, 0f7F800000, %p40;
	selp.f32 	%f596, %f595, %f593, %p39;
	fma.rn.f32 	%f597, %f596, 0f40176210, 0f407EB353;
	mov.f32 	%f598, 0f4180D016;
	div.rn.f32 	%f599, %f598, %f597;
	fma.rn.f32 	%f600, %f129, 0f3FB8AA3B, 0f31F493C8;
	fma.rn.f32 	%f601, 0fBE924925, 0f32A55E34, %f600;
	fma.rn.f32 	%f602, %f135, %f129, %f601;
	fma.rn.f32 	%f603, %f132, 0fBE924925, %f602;
	mov.f32 	%f604, 0f3F167A27;
	add.rn.f32 	%f605, %f604, %f603;
	mov.f32 	%f606, 0fBF167A27;
	add.rn.f32 	%f607, %f605, %f606;
	neg.f32 	%f608, %f607;
	add.rn.f32 	%f609, %f603, %f608;
	mul.rn.f32 	%f610, %f605, %f144;
	neg.f32 	%f611, %f610;
	fma.rn.f32 	%f612, %f605, 0f40000000, %f611;
	fma.rn.f32 	%f613, %f609, 0f40000000, %f612;
	cvt.rni.f32.f32 	%f614, %f610;
	sub.f32 	%f615, %f610, %f614;
	add.f32 	%f616, %f615, %f613;
	fma.rn.f32 	%f617, %f616, 0f391FCB8E, 0f3AAF85ED;
	fma.rn.f32 	%f618, %f617, %f616, 0f3C1D9856;
	fma.rn.f32 	%f619, %f618, %f616, 0f3D6357BB;
	fma.rn.f32 	%f620, %f619, %f616, 0f3E75FDEC;
	fma.rn.f32 	%f621, %f620, %f616, 0f3F317218;
	fma.rn.f32 	%f622, %f621, %f616, 0f3F800000;
	cvt.rzi.s32.f32 	%r127, %f614;
	setp.gt.f32 	%p41, %f614, 0f00000000;
	selp.b32 	%r128, 0, -2097152000, %p41;
	add.s32 	%r129, %r128, 2130706432;
	mov.b32 	%f623, %r129;
	mul.f32 	%f624, %f622, %f623;
	shl.b32 	%r130, %r127, 23;
	sub.s32 	%r131, %r130, %r128;
	mov.b32 	%f625, %r131;
	mul.f32 	%f626, %f624, %f625;
	abs.f32 	%f627, %f610;
	setp.gt.f32 	%p42, %f627, 0f43180000;
	setp.lt.f32 	%p43, %f610, 0f00000000;
	selp.f32 	%f628, 0f00000000, 0f7F800000, %p43;
	selp.f32 	%f629, %f628, %f626, %p42;
	mul.f32 	%f630, %f629, 0f4048F5C3;
	mul.f32 	%f10, %f630, 0f3E800000;
	add.f32 	%f631, %f599, 0fBCA3D70A;
	mul.f32 	%f11, %f597, %f631;
	mov.f32 	%f632, 0fB2141A42;
	mov.f32 	%f633, 0f3F034834;
	mul.rn.f32 	%f634, %f633, %f632;
	mov.f32 	%f635, 0f3B2C598E;
	mov.f32 	%f636, 0f3DF6512F;
	mul.rn.f32 	%f637, %f636, %f635;
	fma.rn.f32 	%f638, %f634, 0f3FB8AA3B, 0fB1148A22;
	fma.rn.f32 	%f639, 0fBD520D23, 0f32A55E34, %f638;
	mul.f32 	%f640, %f637, 0f40400000;
	fma.rn.f32 	%f641, %f640, %f634, %f639;
	fma.rn.f32 	%f642, %f637, 0fBD520D23, %f641;
	mov.f32 	%f643, 0fBD97851E;
	add.rn.f32 	%f644, %f643, %f642;
	mov.f32 	%f645, 0f3D97851E;
	add.rn.f32 	%f646, %f644, %f645;
	neg.f32 	%f647, %f646;
	add.rn.f32 	%f648, %f642, %f647;
	mul.rn.f32 	%f649, %f644, %f144;
	neg.f32 	%f650, %f649;
	fma.rn.f32 	%f651, %f644, 0f40000000, %f650;
	fma.rn.f32 	%f652, %f648, 0f40000000, %f651;
	cvt.rni.f32.f32 	%f653, %f649;
	sub.f32 	%f654, %f649, %f653;
	add.f32 	%f655, %f654, %f652;
	fma.rn.f32 	%f656, %f655, 0f391FCB8E, 0f3AAF85ED;
	fma.rn.f32 	%f657, %f656, %f655, 0f3C1D9856;
	fma.rn.f32 	%f658, %f657, %f655, 0f3D6357BB;
	fma.rn.f32 	%f659, %f658, %f655, 0f3E75FDEC;
	fma.rn.f32 	%f660, %f659, %f655, 0f3F317218;
	fma.rn.f32 	%f661, %f660, %f655, 0f3F800000;
	cvt.rzi.s32.f32 	%r132, %f653;
	setp.gt.f32 	%p44, %f653, 0f00000000;
	selp.b32 	%r133, 0, -2097152000, %p44;
	add.s32 	%r134, %r133, 2130706432;
	mov.b32 	%f662, %r134;
	mul.f32 	%f663, %f661, %f662;
	shl.b32 	%r135, %r132, 23;
	sub.s32 	%r136, %r135, %r133;
	mov.b32 	%f664, %r136;
	mul.f32 	%f665, %f663, %f664;
	abs.f32 	%f666, %f649;
	setp.gt.f32 	%p45, %f666, 0f43180000;
	setp.lt.f32 	%p46, %f649, 0f00000000;
	selp.f32 	%f667, 0f00000000, 0f7F800000, %p46;
	selp.f32 	%f12, %f667, %f665, %p45;
	mov.f32 	%f668, 0f3FCB3D14;
	add.rn.f32 	%f669, %f668, %f137;
	mov.f32 	%f670, 0fBFCB3D14;
	add.rn.f32 	%f671, %f669, %f670;
	neg.f32 	%f672, %f671;
	add.rn.f32 	%f673, %f137, %f672;
	mul.rn.f32 	%f674, %f669, %f144;
	neg.f32 	%f675, %f674;
	fma.rn.f32 	%f676, %f669, 0f40000000, %f675;
	fma.rn.f32 	%f677, %f673, 0f40000000, %f676;
	cvt.rni.f32.f32 	%f678, %f674;
	sub.f32 	%f679, %f674, %f678;
	add.f32 	%f680, %f679, %f677;
	fma.rn.f32 	%f681, %f680, 0f391FCB8E, 0f3AAF85ED;
	fma.rn.f32 	%f682, %f681, %f680, 0f3C1D9856;
	fma.rn.f32 	%f683, %f682, %f680, 0f3D6357BB;
	fma.rn.f32 	%f684, %f683, %f680, 0f3E75FDEC;
	fma.rn.f32 	%f685, %f684, %f680, 0f3F317218;
	fma.rn.f32 	%f686, %f685, %f680, 0f3F800000;
	cvt.rzi.s32.f32 	%r137, %f678;
	setp.gt.f32 	%p47, %f678, 0f00000000;
	selp.b32 	%r138, 0, -2097152000, %p47;
	add.s32 	%r139, %r138, 2130706432;
	mov.b32 	%f687, %r139;
	mul.f32 	%f688, %f686, %f687;
	shl.b32 	%r140, %r137, 23;
	sub.s32 	%r141, %r140, %r138;
	mov.b32 	%f689, %r141;
	mul.f32 	%f690, %f688, %f689;
	abs.f32 	%f691, %f674;
	setp.gt.f32 	%p48, %f691, 0f43180000;
	setp.lt.f32 	%p49, %f674, 0f00000000;
	selp.f32 	%f692, 0f00000000, 0f7F800000, %p49;
	selp.f32 	%f693, %f692, %f690, %p48;
	mul.f32 	%f13, %f693, 0f411BD70A;
	mov.f32 	%f1176, 0f40A00000;
	mov.f32 	%f1174, 0f00000000;
	mov.b32 	%r272, 0;
	mov.f32 	%f1175, %f1174;
$L__BB0_2:
	abs.f32 	%f17, %f1176;
	setp.eq.f32 	%p50, %f1176, 0f3F800000;
	mov.f32 	%f1177, 0f3F800000;
	@%p50 bra 	$L__BB0_7;
	setp.num.f32 	%p51, %f17, %f17;
	@%p51 bra 	$L__BB0_5;
	mov.f32 	%f750, 0f40000000;
	add.rn.f32 	%f1177, %f1176, %f750;
	bra.uni 	$L__BB0_7;
$L__BB0_5:
	setp.lt.f32 	%p52, %f17, 0f00800000;
	mul.f32 	%f695, %f17, 0f4B800000;
	selp.f32 	%f696, %f695, %f17, %p52;
	mov.b32 	%r142, %f696;
	add.s32 	%r143, %r142, -1060439283;
	and.b32  	%r144, %r143, -8388608;
	sub.s32 	%r145, %r142, %r144;
	mov.b32 	%f697, %r145;
	cvt.rn.f32.s32 	%f698, %r144;
	selp.f32 	%f699, 0fC1C00000, 0f00000000, %p52;
	fma.rn.f32 	%f700, %f698, 0f34000000, %f699;
	add.f32 	%f701, %f697, 0fBF800000;
	add.f32 	%f702, %f697, 0f3F800000;
	rcp.approx.ftz.f32 	%f703, %f702;
	add.f32 	%f704, %f701, %f701;
	mul.f32 	%f705, %f704, %f703;
	mul.f32 	%f706, %f705, %f705;
	neg.f32 	%f707, %f705;
	sub.f32 	%f708, %f701, %f705;
	add.f32 	%f709, %f708, %f708;
	fma.rn.f32 	%f710, %f707, %f701, %f709;
	mul.rn.f32 	%f711, %f703, %f710;
	fma.rn.f32 	%f712, %f706, 0f3A2C32E4, 0f3B52E7DB;
	fma.rn.f32 	%f713, %f712, %f706, 0f3C93BB73;
	fma.rn.f32 	%f714, %f713, %f706, 0f3DF6384F;
	mul.rn.f32 	%f715, %f714, %f706;
	fma.rn.f32 	%f716, %f705, 0f3FB8AA3B, %f700;
	mul.f32 	%f717, %f715, 0f40400000;
	sub.f32 	%f718, %f700, %f716;
	fma.rn.f32 	%f719, %f705, 0f3FB8AA3B, %f718;
	fma.rn.f32 	%f720, %f711, 0f3FB8AA3B, %f719;
	fma.rn.f32 	%f721, %f705, 0f32A55E34, %f720;
	fma.rn.f32 	%f722, %f717, %f711, %f721;
	fma.rn.f32 	%f723, %f715, %f705, %f722;
	add.rn.f32 	%f724, %f716, %f723;
	mov.f32 	%f725, 0f40000000;
	mul.rn.f32 	%f726, %f724, %f725;
	cvt.rni.f32.f32 	%f727, %f726;
	sub.f32 	%f728, %f726, %f727;
	neg.f32 	%f729, %f726;
	fma.rn.f32 	%f730, %f724, 0f40000000, %f729;
	neg.f32 	%f731, %f716;
	add.rn.f32 	%f732, %f724, %f731;
	neg.f32 	%f733, %f732;
	add.rn.f32 	%f734, %f723, %f733;
	fma.rn.f32 	%f735, %f734, 0f40000000, %f730;
	add.f32 	%f736, %f728, %f735;
	setp.gt.f32 	%p53, %f727, 0f00000000;
	selp.b32 	%r146, 0, -2097152000, %p53;
	setp.neu.f32 	%p54, %f1176, 0f00000000;
	setp.neu.f32 	%p55, %f17, 0f7F800000;
	setp.lt.f32 	%p56, %f726, 0f00000000;
	selp.f32 	%f737, 0f00000000, 0f7F800000, %p56;
	abs.f32 	%f738, %f726;
	setp.gt.f32 	%p57, %f738, 0f43180000;
	cvt.rzi.s32.f32 	%r147, %f727;
	shl.b32 	%r148, %r147, 23;
	sub.s32 	%r149, %r148, %r146;
	mov.b32 	%f739, %r149;
	add.s32 	%r150, %r146, 2130706432;
	mov.b32 	%f740, %r150;
	fma.rn.f32 	%f741, %f736, 0f391FCB8E, 0f3AAF85ED;
	fma.rn.f32 	%f742, %f741, %f736, 0f3C1D9856;
	fma.rn.f32 	%f743, %f742, %f736, 0f3D6357BB;
	fma.rn.f32 	%f744, %f743, %f736, 0f3E75FDEC;
	fma.rn.f32 	%f745, %f744, %f736, 0f3F317218;
	fma.rn.f32 	%f746, %f745, %f736, 0f3F800000;
	mul.f32 	%f747, %f746, %f740;
	mul.f32 	%f748, %f747, %f739;
	selp.f32 	%f1177, %f737, %f748, %p57;
	and.pred  	%p58, %p54, %p55;
	@%p58 bra 	$L__BB0_7;
	add.f32 	%f749, %f1176, %f1176;
	mov.b32 	%r151, %f749;
	and.b32  	%r152, %r151, 2147483647;
	mov.b32 	%f1177, %r152;
$L__BB0_7:
	abs.f32 	%f22, %f1175;
	setp.eq.f32 	%p59, %f1175, 0f3F800000;
	mov.f32 	%f1178, 0f3F800000;
	@%p59 bra 	$L__BB0_12;
	setp.num.f32 	%p60, %f22, %f22;
	@%p60 bra 	$L__BB0_10;
	mov.f32 	%f807, 0f40000000;
	add.rn.f32 	%f1178, %f1175, %f807;
	bra.uni 	$L__BB0_12;
$L__BB0_10:
	setp.lt.f32 	%p61, %f22, 0f00800000;
	mul.f32 	%f752, %f22, 0f4B800000;
	selp.f32 	%f753, %f752, %f22, %p61;
	mov.b32 	%r153, %f753;
	add.s32 	%r154, %r153, -1060439283;
	and.b32  	%r155, %r154, -8388608;
	sub.s32 	%r156, %r153, %r155;
	mov.b32 	%f754, %r156;
	cvt.rn.f32.s32 	%f755, %r155;
	selp.f32 	%f756, 0fC1C00000, 0f00000000, %p61;
	fma.rn.f32 	%f757, %f755, 0f34000000, %f756;
	add.f32 	%f758, %f754, 0fBF800000;
	add.f32 	%f759, %f754, 0f3F800000;
	rcp.approx.ftz.f32 	%f760, %f759;
	add.f32 	%f761, %f758, %f758;
	mul.f32 	%f762, %f761, %f760;
	mul.f32 	%f763, %f762, %f762;
	neg.f32 	%f764, %f762;
	sub.f32 	%f765, %f758, %f762;
	add.f32 	%f766, %f765, %f765;
	fma.rn.f32 	%f767, %f764, %f758, %f766;
	mul.rn.f32 	%f768, %f760, %f767;
	fma.rn.f32 	%f769, %f763, 0f3A2C32E4, 0f3B52E7DB;
	fma.rn.f32 	%f770, %f769, %f763, 0f3C93BB73;
	fma.rn.f32 	%f771, %f770, %f763, 0f3DF6384F;
	mul.rn.f32 	%f772, %f771, %f763;
	fma.rn.f32 	%f773, %f762, 0f3FB8AA3B, %f757;
	mul.f32 	%f774, %f772, 0f40400000;
	sub.f32 	%f775, %f757, %f773;
	fma.rn.f32 	%f776, %f762, 0f3FB8AA3B, %f775;
	fma.rn.f32 	%f777, %f768, 0f3FB8AA3B, %f776;
	fma.rn.f32 	%f778, %f762, 0f32A55E34, %f777;
	fma.rn.f32 	%f779, %f774, %f768, %f778;
	fma.rn.f32 	%f780, %f772, %f762, %f779;
	add.rn.f32 	%f781, %f773, %f780;
	mov.f32 	%f782, 0f40000000;
	mul.rn.f32 	%f783, %f781, %f782;
	cvt.rni.f32.f32 	%f784, %f783;
	sub.f32 	%f785, %f783, %f784;
	neg.f32 	%f786, %f783;
	fma.rn.f32 	%f787, %f781, 0f40000000, %f786;
	neg.f32 	%f788, %f773;
	add.rn.f32 	%f789, %f781, %f788;
	neg.f32 	%f790, %f789;
	add.rn.f32 	%f791, %f780, %f790;
	fma.rn.f32 	%f792, %f791, 0f40000000, %f787;
	add.f32 	%f793, %f785, %f792;
	setp.gt.f32 	%p62, %f784, 0f00000000;
	selp.b32 	%r157, 0, -2097152000, %p62;
	setp.neu.f32 	%p63, %f1175, 0f00000000;
	setp.neu.f32 	%p64, %f22, 0f7F800000;
	setp.lt.f32 	%p65, %f783, 0f00000000;
	selp.f32 	%f794, 0f00000000, 0f7F800000, %p65;
	abs.f32 	%f795, %f783;
	setp.gt.f32 	%p66, %f795, 0f43180000;
	cvt.rzi.s32.f32 	%r158, %f784;
	shl.b32 	%r159, %r158, 23;
	sub.s32 	%r160, %r159, %r157;
	mov.b32 	%f796, %r160;
	add.s32 	%r161, %r157, 2130706432;
	mov.b32 	%f797, %r161;
	fma.rn.f32 	%f798, %f793, 0f391FCB8E, 0f3AAF85ED;
	fma.rn.f32 	%f799, %f798, %f793, 0f3C1D9856;
	fma.rn.f32 	%f800, %f799, %f793, 0f3D6357BB;
	fma.rn.f32 	%f801, %f800, %f793, 0f3E75FDEC;
	fma.rn.f32 	%f802, %f801, %f793, 0f3F317218;
	fma.rn.f32 	%f803, %f802, %f793, 0f3F800000;
	mul.f32 	%f804, %f803, %f797;
	mul.f32 	%f805, %f804, %f796;
	selp.f32 	%f1178, %f794, %f805, %p66;
	and.pred  	%p67, %p63, %p64;
	@%p67 bra 	$L__BB0_12;
	add.f32 	%f806, %f1175, %f1175;
	mov.b32 	%r162, %f806;
	and.b32  	%r163, %r162, 2147483647;
	mov.b32 	%f1178, %r163;
$L__BB0_12:
	add.f32 	%f809, %f1177, %f1178;
	sqrt.rn.f32 	%f27, %f809;
	div.rn.f32 	%f810, %f1175, %f1176;
	abs.f32 	%f811, %f810;
	setp.gt.f32 	%p68, %f811, 0f3F800000;
	rcp.approx.ftz.f32 	%f812, %f811;
	selp.f32 	%f813, %f812, %f811, %p68;
	mul.f32 	%f814, %f813, %f813;
	fma.rn.f32 	%f815, %f814, 0f3B2090AA, 0fBC6BE14F;
	fma.rn.f32 	%f816, %f815, %f814, 0f3D23397E;
	fma.rn.f32 	%f817, %f816, %f814, 0fBD948A7A;
	fma.rn.f32 	%f818, %f817, %f814, 0f3DD76B21;
	fma.rn.f32 	%f819, %f818, %f814, 0fBE111E88;
	fma.rn.f32 	%f820, %f819, %f814, 0f3E4CAF60;
	fma.rn.f32 	%f821, %f820, %f814, 0fBEAAAA27;
	mul.f32 	%f822, %f814, %f821;
	fma.rn.f32 	%f823, %f822, %f813, %f813;
	neg.f32 	%f824, %f823;
	fma.rn.f32 	%f825, 0f3F6EE581, 0f3FD774EB, %f824;
	selp.f32 	%f826, %f825, %f823, %p68;
	setp.num.f32 	%p69, %f811, %f811;
	copysign.f32 	%f827, %f810, %f826;
	selp.f32 	%f28, %f827, %f826, %p69;
	neg.f32 	%f828, %f28;
	mul.f32 	%f829, %f1174, 0f42A00000;
	div.rn.f32 	%f29, %f829, %f27;
	mul.f32 	%f830, %f2, %f29;
	mul.f32 	%f831, %f1, %f28;
	sub.f32 	%f832, %f830, %f831;
	mul.f32 	%f833, %f3, %f28;
	abs.f32 	%f834, %f828;
	mul.f32 	%f835, %f833, %f834;
	sub.f32 	%f30, %f832, %f835;
	abs.f32 	%f31, %f27;
	setp.eq.f32 	%p70, %f27, 0f3F800000;
	mov.f32 	%f1179, 0f3F800000;
	@%p70 bra 	$L__BB0_17;
	setp.num.f32 	%p71, %f31, %f31;
	@%p71 bra 	$L__BB0_15;
	mov.f32 	%f891, 0f40000000;
	add.rn.f32 	%f1179, %f27, %f891;
	bra.uni 	$L__BB0_17;
$L__BB0_15:
	setp.lt.f32 	%p72, %f31, 0f00800000;
	mul.f32 	%f836, %f31, 0f4B800000;
	selp.f32 	%f837, %f836, %f31, %p72;
	mov.b32 	%r164, %f837;
	add.s32 	%r165, %r164, -1060439283;
	and.b32  	%r166, %r165, -8388608;
	sub.s32 	%r167, %r164, %r166;
	mov.b32 	%f838, %r167;
	cvt.rn.f32.s32 	%f839, %r166;
	selp.f32 	%f840, 0fC1C00000, 0f00000000, %p72;
	fma.rn.f32 	%f841, %f839, 0f34000000, %f840;
	add.f32 	%f842, %f838, 0fBF800000;
	add.f32 	%f843, %f838, 0f3F800000;
	rcp.approx.ftz.f32 	%f844, %f843;
	add.f32 	%f845, %f842, %f842;
	mul.f32 	%f846, %f845, %f844;
	mul.f32 	%f847, %f846, %f846;
	neg.f32 	%f848, %f846;
	sub.f32 	%f849, %f842, %f846;
	add.f32 	%f850, %f849, %f849;
	fma.rn.f32 	%f851, %f848, %f842, %f850;
	mul.rn.f32 	%f852, %f844, %f851;
	fma.rn.f32 	%f853, %f847, 0f3A2C32E4, 0f3B52E7DB;
	fma.rn.f32 	%f854, %f853, %f847, 0f3C93BB73;
	fma.rn.f32 	%f855, %f854, %f847, 0f3DF6384F;
	mul.rn.f32 	%f856, %f855, %f847;
	fma.rn.f32 	%f857, %f846, 0f3FB8AA3B, %f841;
	mul.f32 	%f858, %f856, 0f40400000;
	sub.f32 	%f859, %f841, %f857;
	fma.rn.f32 	%f860, %f846, 0f3FB8AA3B, %f859;
	fma.rn.f32 	%f861, %f852, 0f3FB8AA3B, %f860;
	fma.rn.f32 	%f862, %f846, 0f32A55E34, %f861;
	fma.rn.f32 	%f863, %f858, %f852, %f862;
	fma.rn.f32 	%f864, %f856, %f846, %f863;
	add.rn.f32 	%f865, %f857, %f864;
	mov.f32 	%f866, 0f40000000;
	mul.rn.f32 	%f867, %f865, %f866;
	cvt.rni.f32.f32 	%f868, %f867;
	sub.f32 	%f869, %f867, %f868;
	neg.f32 	%f870, %f867;
	fma.rn.f32 	%f871, %f865, 0f40000000, %f870;
	neg.f32 	%f872, %f857;
	add.rn.f32 	%f873, %f865, %f872;
	neg.f32 	%f874, %f873;
	add.rn.f32 	%f875, %f864, %f874;
	fma.rn.f32 	%f876, %f875, 0f40000000, %f871;
	add.f32 	%f877, %f869, %f876;
	setp.gt.f32 	%p73, %f868, 0f00000000;
	selp.b32 	%r168, 0, -2097152000, %p73;
	setp.neu.f32 	%p74, %f27, 0f00000000;
	setp.neu.f32 	%p75, %f31, 0f7F800000;
	setp.lt.f32 	%p76, %f867, 0f00000000;
	selp.f32 	%f878, 0f00000000, 0f7F800000, %p76;
	abs.f32 	%f879, %f867;
	setp.gt.f32 	%p77, %f879, 0f43180000;
	cvt.rzi.s32.f32 	%r169, %f868;
	shl.b32 	%r170, %r169, 23;
	sub.s32 	%r171, %r170, %r168;
	mov.b32 	%f880, %r171;
	add.s32 	%r172, %r168, 2130706432;
	mov.b32 	%f881, %r172;
	fma.rn.f32 	%f882, %f877, 0f391FCB8E, 0f3AAF85ED;
	fma.rn.f32 	%f883, %f882, %f877, 0f3C1D9856;
	fma.rn.f32 	%f884, %f883, %f877, 0f3D6357BB;
	fma.rn.f32 	%f885, %f884, %f877, 0f3E75FDEC;
	fma.rn.f32 	%f886, %f885, %f877, 0f3F317218;
	fma.rn.f32 	%f887, %f886, %f877, 0f3F800000;
	mul.f32 	%f888, %f887, %f881;
	mul.f32 	%f889, %f888, %f880;
	selp.f32 	%f1179, %f878, %f889, %p77;
	and.pred  	%p78, %p74, %p75;
	@%p78 bra 	$L__BB0_17;
	add.f32 	%f890, %f27, %f27;
	mov.b32 	%r173, %f890;
	and.b32  	%r174, %r173, 2147483647;
	mov.b32 	%f1179, %r174;
$L__BB0_17:
	mul.f32 	%f893, %f1179, 0f41F33333;
	mul.f32 	%f894, %f893, 0f447A0000;
	mul.f32 	%f36, %f894, 0f3F000000;
	mul.f32 	%f895, %f30, 0f42A00000;
	mul.f32 	%f896, %f895, 0f40800000;
	mul.f32 	%f897, %f896, %f1179;
	mul.f32 	%f37, %f897, 0f447A0000;
	mul.f32 	%f898, %f29, 0fBD73B646;
	fma.rn.f32 	%f899, %f28, 0fBDF8D500, %f898;
	mul.f32 	%f900, %f899, 0f42A00000;
	mul.f32 	%f901, %f900, 0f40800000;
	mul.f32 	%f902, %f901, %f1179;
	mul.f32 	%f903, %f902, 0f447A0000;
	mul.f32 	%f38, %f903, 0f3F000000;
	mul.f32 	%f904, %f29, 0f42200000;
	sub.f32 	%f39, %f904, %f28;
	mul.f32 	%f905, %f27, 0f3F733333;
	mul.f32 	%f40, %f8, %f905;
	abs.f32 	%f41, %f40;
	setp.eq.f32 	%p79, %f40, 0f3F800000;
	mov.f32 	%f1180, 0f3F800000;
	@%p79 bra 	$L__BB0_22;
	setp.num.f32 	%p80, %f41, %f41;
	@%p80 bra 	$L__BB0_20;
	mov.f32 	%f961, 0f40000000;
	add.rn.f32 	%f1180, %f40, %f961;
	bra.uni 	$L__BB0_22;
$L__BB0_20:
	setp.lt.f32 	%p81, %f41, 0f00800000;
	mul.f32 	%f906, %f41, 0f4B800000;
	selp.f32 	%f907, %f906, %f41, %p81;
	mov.b32 	%r175, %f907;
	add.s32 	%r176, %r175, -1060439283;
	and.b32  	%r177, %r176, -8388608;
	sub.s32 	%r178, %r175, %r177;
	mov.b32 	%f908, %r178;
	cvt.rn.f32.s32 	%f909, %r177;
	selp.f32 	%f910, 0fC1C00000, 0f00000000, %p81;
	fma.rn.f32 	%f911, %f909, 0f34000000, %f910;
	add.f32 	%f912, %f908, 0fBF800000;
	add.f32 	%f913, %f908, 0f3F800000;
	rcp.approx.ftz.f32 	%f914, %f913;
	add.f32 	%f915, %f912, %f912;
	mul.f32 	%f916, %f915, %f914;
	mul.f32 	%f917, %f916, %f916;
	neg.f32 	%f918, %f916;
	sub.f32 	%f919, %f912, %f916;
	add.f32 	%f920, %f919, %f919;
	fma.rn.f32 	%f921, %f918, %f912, %f920;
	mul.rn.f32 	%f922, %f914, %f921;
	fma.rn.f32 	%f923, %f917, 0f3A2C32E4, 0f3B52E7DB;
	fma.rn.f32 	%f924, %f923, %f917, 0f3C93BB73;
	fma.rn.f32 	%f925, %f924, %f917, 0f3DF6384F;
	mul.rn.f32 	%f926, %f925, %f917;
	fma.rn.f32 	%f927, %f916, 0f3FB8AA3B, %f911;
	mul.f32 	%f928, %f926, 0f40400000;
	sub.f32 	%f929, %f911, %f927;
	fma.rn.f32 	%f930, %f916, 0f3FB8AA3B, %f929;
	fma.rn.f32 	%f931, %f922, 0f3FB8AA3B, %f930;
	fma.rn.f32 	%f932, %f916, 0f32A55E34, %f931;
	fma.rn.f32 	%f933, %f928, %f922, %f932;
	fma.rn.f32 	%f934, %f926, %f916, %f933;
	add.rn.f32 	%f935, %f927, %f934;
	mov.f32 	%f936, 0f40000000;
	mul.rn.f32 	%f937, %f935, %f936;
	cvt.rni.f32.f32 	%f938, %f937;
	sub.f32 	%f939, %f937, %f938;
	neg.f32 	%f940, %f937;
	fma.rn.f32 	%f941, %f935, 0f40000000, %f940;
	neg.f32 	%f942, %f927;
	add.rn.f32 	%f943, %f935, %f942;
	neg.f32 	%f944, %f943;
	add.rn.f32 	%f945, %f934, %f944;
	fma.rn.f32 	%f946, %f945, 0f40000000, %f941;
	add.f32 	%f947, %f939, %f946;
	setp.gt.f32 	%p82, %f938, 0f00000000;
	selp.b32 	%r179, 0, -2097152000, %p82;
	setp.neu.f32 	%p83, %f40, 0f00000000;
	setp.neu.f32 	%p84, %f41, 0f7F800000;
	setp.lt.f32 	%p85, %f937, 0f00000000;
	selp.f32 	%f948, 0f00000000, 0f7F800000, %p85;
	abs.f32 	%f949, %f937;
	setp.gt.f32 	%p86, %f949, 0f43180000;
	cvt.rzi.s32.f32 	%r180, %f938;
	shl.b32 	%r181, %r180, 23;
	sub.s32 	%r182, %r181, %r179;
	mov.b32 	%f950, %r182;
	add.s32 	%r183, %r179, 2130706432;
	mov.b32 	%f951, %r183;
	fma.rn.f32 	%f952, %f947, 0f391FCB8E, 0f3AAF85ED;
	fma.rn.f32 	%f953, %f952, %f947, 0f3C1D9856;
	fma.rn.f32 	%f954, %f953, %f947, 0f3D6357BB;
	fma.rn.f32 	%f955, %f954, %f947, 0f3E75FDEC;
	fma.rn.f32 	%f956, %f955, %f947, 0f3F317218;
	fma.rn.f32 	%f957, %f956, %f947, 0f3F800000;
	mul.f32 	%f958, %f957, %f951;
	mul.f32 	%f959, %f958, %f950;
	selp.f32 	%f1180, %f948, %f959, %p86;
	and.pred  	%p87, %p83, %p84;
	@%p87 bra 	$L__BB0_22;
	add.f32 	%f960, %f40, %f40;
	mov.b32 	%r184, %f960;
	and.b32  	%r185, %r184, 2147483647;
	mov.b32 	%f1180, %r185;
$L__BB0_22:
	mul.f32 	%f962, %f7, %f39;
	mov.f32 	%f963, 0f3EB2B021;
	sub.f32 	%f964, %f963, %f962;
	mul.f32 	%f965, %f964, 0f4048F5C3;
	mul.f32 	%f966, %f965, 0f447A0000;
	mul.f32 	%f967, %f966, 0f40C00000;
	mul.f32 	%f968, %f967, %f1180;
	div.rn.f32 	%f969, %f968, %f9;
	mul.f32 	%f970, %f11, %f39;
	mul.f32 	%f971, %f970, 0fC3FA0000;
	mul.f32 	%f972, %f10, %f971;
	mul.f32 	%f973, %f972, %f1179;
	fma.rn.f32 	%f974, %f27, 0fC00EB852, %f13;
	mul.f32 	%f46, %f974, 0f49742400;
	fma.rn.f32 	%f975, %f12, %f973, %f969;
	add.f32 	%f47, %f975, %f975;
	setp.leu.f32 	%p88, %f1175, 0f00000000;
	@%p88 bra 	$L__BB0_24;
	mul.f32 	%f978, %f1175, 0f509502F9;
	mul.f32 	%f1181, %f978, %f1174;
	bra.uni 	$L__BB0_25;
$L__BB0_24:
	mul.f32 	%f976, %f1175, 0f509502F9;
	mul.f32 	%f977, %f976, %f1174;
	mul.f32 	%f1181, %f977, 0f3F8B851F;
$L__BB0_25:
	sub.f32 	%f979, %f1181, %f36;
	add.f32 	%f980, %f46, %f979;
	mul.f32 	%f51, %f4, %f980;
	setp.gt.f32 	%p89, %f1176, 0f00000000;
	mul.f32 	%f981, %f1176, 0f509502F9;
	selp.f32 	%f982, 0f3F821CAC, %f1174, %p89;
	selp.f32 	%f983, %f981, %f1176, %p89;
	selp.f32 	%f984, %f1174, 0f509502F9, %p89;
	mul.f32 	%f985, %f37, 0f3F000000;
	sub.f32 	%f52, %f985, %f47;
	mul.f32 	%f986, %f983, %f984;
	mul.f32 	%f987, %f982, %f986;
	sub.f32 	%f988, %f52, %f987;
	mul.f32 	%f53, %f5, %f988;
	fma.rn.f32 	%f989, %f46, 0f42200000, %f38;
	mul.f32 	%f54, %f6, %f989;
	fma.rn.f32 	%f55, %f53, 0f3F000000, %f1175;
	mul.f32 	%f56, %f54, 0f3F000000;
	add.f32 	%f57, %f1174, %f56;
	setp.leu.f32 	%p90, %f55, 0f00000000;
	@%p90 bra 	$L__BB0_27;
	mul.f32 	%f992, %f55, 0f509502F9;
	mul.f32 	%f1182, %f57, %f992;
	bra.uni 	$L__BB0_28;
$L__BB0_27:
	mul.f32 	%f990, %f55, 0f509502F9;
	mul.f32 	%f991, %f57, %f990;
	mul.f32 	%f1182, %f991, 0f3F8B851F;
$L__BB0_28:
	sub.f32 	%f993, %f1182, %f36;
	add.f32 	%f994, %f46, %f993;
	mul.f32 	%f61, %f4, %f994;
	fma.rn.f32 	%f995, %f51, 0f3F000000, %f1176;
	setp.gt.f32 	%p91, %f995, 0f00000000;
	mul.f32 	%f996, %f995, 0f509502F9;
	selp.f32 	%f997, 0f3F821CAC, %f57, %p91;
	selp.f32 	%f998, %f996, %f995, %p91;
	selp.f32 	%f999, %f57, 0f509502F9, %p91;
	mul.f32 	%f1000, %f998, %f999;
	mul.f32 	%f1001, %f997, %f1000;
	sub.f32 	%f1002, %f52, %f1001;
	mul.f32 	%f62, %f5, %f1002;
	fma.rn.f32 	%f1003, %f47, 0f42200000, %f38;
	mul.f32 	%f63, %f6, %f1003;
	fma.rn.f32 	%f64, %f62, 0f3F000000, %f1175;
	mul.f32 	%f65, %f63, 0f3F000000;
	add.f32 	%f66, %f1174, %f65;
	setp.leu.f32 	%p92, %f64, 0f00000000;
	@%p92 bra 	$L__BB0_30;
	mul.f32 	%f1006, %f64, 0f509502F9;
	mul.f32 	%f1183, %f66, %f1006;
	bra.uni 	$L__BB0_31;
$L__BB0_30:
	mul.f32 	%f1004, %f64, 0f509502F9;
	mul.f32 	%f1005, %f66, %f1004;
	mul.f32 	%f1183, %f1005, 0f3F8B851F;
$L__BB0_31:
	sub.f32 	%f1007, %f1183, %f36;
	add.f32 	%f70, %f46, %f1007;
	fma.rn.f32 	%f1008, %f61, 0f3F000000, %f1176;
	setp.gt.f32 	%p93, %f1008, 0f00000000;
	mul.f32 	%f1009, %f1008, 0f509502F9;
	selp.f32 	%f1010, 0f3F821CAC, %f66, %p93;
	selp.f32 	%f1011, %f1009, %f1008, %p93;
	selp.f32 	%f1012, %f66, 0f509502F9, %p93;
	mul.f32 	%f1013, %f1011, %f1012;
	mul.f32 	%f1014, %f1010, %f1013;
	sub.f32 	%f1015, %f52, %f1014;
	mul.f32 	%f71, %f5, %f1015;
	add.f32 	%f72, %f1175, %f71;
	add.f32 	%f73, %f1174, %f63;
	setp.leu.f32 	%p94, %f72, 0f00000000;
	@%p94 bra 	$L__BB0_33;
	mul.f32 	%f1018, %f72, 0f509502F9;
	mul.f32 	%f1184, %f73, %f1018;
	bra.uni 	$L__BB0_34;
$L__BB0_33:
	mul.f32 	%f1016, %f72, 0f509502F9;
	mul.f32 	%f1017, %f73, %f1016;
	mul.f32 	%f1184, %f1017, 0f3F8B851F;
$L__BB0_34:
	mul.f32 	%f1019, %f4, %f70;
	sub.f32 	%f1020, %f1184, %f36;
	add.f32 	%f1021, %f46, %f1020;
	add.f32 	%f1022, %f1176, %f1019;
	setp.gt.f32 	%p95, %f1022, 0f00000000;
	mul.f32 	%f1023, %f1022, 0f509502F9;
	selp.f32 	%f1024, 0f3F821CAC, %f73, %p95;
	selp.f32 	%f1025, %f1023, %f1022, %p95;
	selp.f32 	%f1026, %f73, 0f509502F9, %p95;
	mul.f32 	%f1027, %f1025, %f1026;
	mul.f32 	%f1028, %f1024, %f1027;
	sub.f32 	%f1029, %f52, %f1028;
	fma.rn.f32 	%f1030, %f61, 0f40000000, %f51;
	fma.rn.f32 	%f1031, %f1019, 0f40000000, %f1030;
	fma.rn.f32 	%f1032, %f4, %f1021, %f1031;
	fma.rn.f32 	%f1176, %f1032, 0f3E2AAAAB, %f1176;
	mul.wide.u32 	%rd49, %r272, 4;
	add.s64 	%rd50, %rd5, %rd49;
	st.local.f32 	[%rd50], %f1176;
	fma.rn.f32 	%f1033, %f62, 0f40000000, %f53;
	fma.rn.f32 	%f1034, %f71, 0f40000000, %f1033;
	fma.rn.f32 	%f1035, %f5, %f1029, %f1034;
	fma.rn.f32 	%f1175, %f1035, 0f3E2AAAAB, %f1175;
	add.s64 	%rd51, %rd6, %rd49;
	st.local.f32 	[%rd51], %f1175;
	fma.rn.f32 	%f1036, %f63, 0f40000000, %f54;
	fma.rn.f32 	%f1037, %f63, 0f40000000, %f1036;
	add.f32 	%f1038, %f63, %f1037;
	mul.f32 	%f79, %f1038, 0f3E2AAAAB;
	add.f32 	%f1174, %f1174, %f79;
	add.s64 	%rd52, %rd7, %rd49;
	st.local.f32 	[%rd52], %f1174;
	setp.leu.f32 	%p96, %f1175, 0f00000000;
	@%p96 bra 	$L__BB0_36;
	mul.f32 	%f1041, %f1175, 0f509502F9;
	mul.f32 	%f1185, %f1174, %f1041;
	bra.uni 	$L__BB0_37;
$L__BB0_36:
	mul.f32 	%f1039, %f1175, 0f509502F9;
	mul.f32 	%f1040, %f1174, %f1039;
	mul.f32 	%f1185, %f1040, 0f3F8B851F;
$L__BB0_37:
	sub.f32 	%f1042, %f1185, %f36;
	add.f32 	%f1043, %f46, %f1042;
	mul.f32 	%f84, %f4, %f1043;
	setp.gt.f32 	%p97, %f1176, 0f00000000;
	mul.f32 	%f1044, %f1176, 0f509502F9;
	selp.f32 	%f1045, 0f3F821CAC, %f1174, %p97;
	selp.f32 	%f1046, %f1044, %f1176, %p97;
	selp.f32 	%f1047, %f1174, 0f509502F9, %p97;
	mul.f32 	%f1048, %f1046, %f1047;
	mul.f32 	%f1049, %f1045, %f1048;
	sub.f32 	%f1050, %f52, %f1049;
	mul.f32 	%f85, %f5, %f1050;
	fma.rn.f32 	%f86, %f85, 0f3F000000, %f1175;
	add.f32 	%f87, %f56, %f1174;
	setp.leu.f32 	%p98, %f86, 0f00000000;
	@%p98 bra 	$L__BB0_39;
	mul.f32 	%f1053, %f86, 0f509502F9;
	mul.f32 	%f1186, %f87, %f1053;
	bra.uni 	$L__BB0_40;
$L__BB0_39:
	mul.f32 	%f1051, %f86, 0f509502F9;
	mul.f32 	%f1052, %f87, %f1051;
	mul.f32 	%f1186, %f1052, 0f3F8B851F;
$L__BB0_40:
	sub.f32 	%f1054, %f1186, %f36;
	add.f32 	%f1055, %f46, %f1054;
	mul.f32 	%f91, %f4, %f1055;
	fma.rn.f32 	%f1056, %f84, 0f3F000000, %f1176;
	setp.gt.f32 	%p99, %f1056, 0f00000000;
	mul.f32 	%f1057, %f1056, 0f509502F9;
	selp.f32 	%f1058, 0f3F821CAC, %f87, %p99;
	selp.f32 	%f1059, %f1057, %f1056, %p99;
	selp.f32 	%f1060, %f87, 0f509502F9, %p99;
	mul.f32 	%f1061, %f1059, %f1060;
	mul.f32 	%f1062, %f1058, %f1061;
	sub.f32 	%f1063, %f52, %f1062;
	mul.f32 	%f92, %f5, %f1063;
	fma.rn.f32 	%f93, %f92, 0f3F000000, %f1175;
	add.f32 	%f94, %f65, %f1174;
	setp.leu.f32 	%p100, %f93, 0f00000000;
	@%p100 bra 	$L__BB0_42;
	mul.f32 	%f1066, %f93, 0f509502F9;
	mul.f32 	%f1187, %f94, %f1066;
	bra.uni 	$L__BB0_43;
$L__BB0_42:
	mul.f32 	%f1064, %f93, 0f509502F9;
	mul.f32 	%f1065, %f94, %f1064;
	mul.f32 	%f1187, %f1065, 0f3F8B851F;
$L__BB0_43:
	sub.f32 	%f1067, %f1187, %f36;
	add.f32 	%f98, %f46, %f1067;
	fma.rn.f32 	%f1068, %f91, 0f3F000000, %f1176;
	setp.gt.f32 	%p101, %f1068, 0f00000000;
	mul.f32 	%f1069, %f1068, 0f509502F9;
	selp.f32 	%f1070, 0f3F821CAC, %f94, %p101;
	selp.f32 	%f1071, %f1069, %f1068, %p101;
	selp.f32 	%f1072, %f94, 0f509502F9, %p101;
	mul.f32 	%f1073, %f1071, %f1072;
	mul.f32 	%f1074, %f1070, %f1073;
	sub.f32 	%f1075, %f52, %f1074;
	mul.f32 	%f99, %f5, %f1075;
	add.f32 	%f100, %f1175, %f99;
	add.f32 	%f101, %f63, %f1174;
	setp.leu.f32 	%p102, %f100, 0f00000000;
	@%p102 bra 	$L__BB0_45;
	mul.f32 	%f1078, %f100, 0f509502F9;
	mul.f32 	%f1188, %f101, %f1078;
	bra.uni 	$L__BB0_46;
$L__BB0_45:
	mul.f32 	%f1076, %f100, 0f509502F9;
	mul.f32 	%f1077, %f101, %f1076;
	mul.f32 	%f1188, %f1077, 0f3F8B851F;
$L__BB0_46:
	mul.f32 	%f1079, %f4, %f98;
	sub.f32 	%f1080, %f1188, %f36;
	add.f32 	%f1081, %f46, %f1080;
	add.f32 	%f1082, %f1176, %f1079;
	setp.gt.f32 	%p103, %f1082, 0f00000000;
	mul.f32 	%f1083, %f1082, 0f509502F9;
	selp.f32 	%f1084, 0f3F821CAC, %f101, %p103;
	selp.f32 	%f1085, %f1083, %f1082, %p103;
	selp.f32 	%f1086, %f101, 0f509502F9, %p103;
	mul.f32 	%f1087, %f1085, %f1086;
	mul.f32 	%f1088, %f1084, %f1087;
	sub.f32 	%f1089, %f52, %f1088;
	fma.rn.f32 	%f1090, %f91, 0f40000000, %f84;
	fma.rn.f32 	%f1091, %f1079, 0f40000000, %f1090;
	fma.rn.f32 	%f1092, %f4, %f1081, %f1091;
	fma.rn.f32 	%f105, %f1092, 0f3E2AAAAB, %f1176;
	mul.wide.u32 	%rd53, %r272, 4;
	add.s64 	%rd54, %rd8, %rd53;
	st.local.f32 	[%rd54], %f105;
	fma.rn.f32 	%f1093, %f92, 0f40000000, %f85;
	fma.rn.f32 	%f1094, %f99, 0f40000000, %f1093;
	fma.rn.f32 	%f1095, %f5, %f1089, %f1094;
	fma.rn.f32 	%f106, %f1095, 0f3E2AAAAB, %f1175;
	add.s64 	%rd55, %rd9, %rd53;
	st.local.f32 	[%rd55], %f106;
	add.f32 	%f107, %f79, %f1174;
	add.s64 	%rd56, %rd10, %rd53;
	st.local.f32 	[%rd56], %f107;
	mul.f32 	%f1096, %f107, 0f3F22F983;
	cvt.rni.s32.f32 	%r288, %f1096;
	cvt.rn.f32.s32 	%f1097, %r288;
	fma.rn.f32 	%f1098, %f1097, 0fBFC90FDA, %f107;
	fma.rn.f32 	%f1099, %f1097, 0fB3A22168, %f1098;
	fma.rn.f32 	%f1192, %f1097, 0fA7C234C5, %f1099;
	abs.f32 	%f109, %f107;
	setp.ltu.f32 	%p104, %f109, 0f47CE4780;
	mov.u32 	%r276, %r288;
	mov.f32 	%f1189, %f1192;
	@%p104 bra 	$L__BB0_54;
	setp.neu.f32 	%p105, %f109, 0f7F800000;
	@%p105 bra 	$L__BB0_49;
	mov.f32 	%f1102, 0f00000000;
	mul.rn.f32 	%f1189, %f107, %f1102;
	mov.b32 	%r276, 0;
	bra.uni 	$L__BB0_54;
$L__BB0_49:
	mov.b32 	%r4, %f107;
	shl.b32 	%r187, %r4, 8;
	or.b32  	%r5, %r187, -2147483648;
	mov.b64 	%rd127, 0;
	mov.b32 	%r273, 0;
	mov.u64 	%rd125, __cudart_i2opi_f;
	mov.u64 	%rd126, %rd4;
$L__BB0_50:
	.pragma "nounroll";
	ld.global.nc.u32 	%r188, [%rd125];
	mad.wide.u32 	%rd59, %r188, %r5, %rd127;
	shr.u64 	%rd127, %rd59, 32;
	st.local.u32 	[%rd126], %rd59;
	add.s32 	%r273, %r273, 1;
	add.s64 	%rd126, %rd126, 4;
	add.s64 	%rd125, %rd125, 4;
	setp.ne.s32 	%p106, %r273, 6;
	@%p106 bra 	$L__BB0_50;
	shr.u32 	%r189, %r4, 23;
	st.local.u32 	[%rd4+24], %rd127;
	and.b32  	%r8, %r189, 31;
	and.b32  	%r190, %r189, 224;
	add.s32 	%r191, %r190, -128;
	shr.u32 	%r192, %r191, 5;
	mul.wide.u32 	%rd60, %r192, 4;
	sub.s64 	%rd19, %rd4, %rd60;
	ld.local.u32 	%r274, [%rd19+24];
	ld.local.u32 	%r275, [%rd19+20];
	setp.eq.s32 	%p107, %r8, 0;
	@%p107 bra 	$L__BB0_53;
	shf.l.wrap.b32 	%r274, %r275, %r274, %r8;
	ld.local.u32 	%r193, [%rd19+16];
	shf.l.wrap.b32 	%r275, %r193, %r275, %r8;
$L__BB0_53:
	shr.u32 	%r194, %r274, 30;
	shf.l.wrap.b32 	%r195, %r275, %r274, 2;
	shl.b32 	%r196, %r275, 2;
	shr.u32 	%r197, %r195, 31;
	add.s32 	%r198, %r197, %r194;
	neg.s32 	%r199, %r198;
	setp.lt.s32 	%p108, %r4, 0;
	selp.b32 	%r276, %r199, %r198, %p108;
	xor.b32  	%r200, %r195, %r4;
	shr.s32 	%r201, %r195, 31;
	xor.b32  	%r202, %r201, %r195;
	xor.b32  	%r203, %r201, %r196;
	cvt.u64.u32 	%rd61, %r202;
	shl.b64 	%rd62, %rd61, 32;
	cvt.u64.u32 	%rd63, %r203;
	or.b64  	%rd64, %rd62, %rd63;
	cvt.rn.f64.s64 	%fd1, %rd64;
	mul.f64 	%fd2, %fd1, 0d3BF921FB54442D19;
	cvt.rn.f32.f64 	%f1100, %fd2;
	neg.f32 	%f1101, %f1100;
	setp.lt.s32 	%p109, %r200, 0;
	selp.f32 	%f1189, %f1101, %f1100, %p109;
$L__BB0_54:
	add.s32 	%r205, %r276, 1;
	mul.rn.f32 	%f1103, %f1189, %f1189;
	and.b32  	%r206, %r276, 1;
	setp.eq.b32 	%p111, %r206, 1;
	selp.f32 	%f1104, %f1189, 0f3F800000, %p111;
	fma.rn.f32 	%f1105, %f1103, %f1104, 0f00000000;
	fma.rn.f32 	%f1106, %f1103, 0f37CBAC00, 0fBAB607ED;
	selp.f32 	%f1107, 0fB94D4153, %f1106, %p111;
	selp.f32 	%f1108, 0f3C0885E4, 0f3D2AAABB, %p111;
	fma.rn.f32 	%f1109, %f1107, %f1103, %f1108;
	selp.f32 	%f1110, 0fBE2AAAA8, 0fBEFFFFFF, %p111;
	fma.rn.f32 	%f1111, %f1109, %f1103, %f1110;
	fma.rn.f32 	%f1112, %f1111, %f1105, %f1104;
	and.b32  	%r207, %r205, 2;
	setp.eq.s32 	%p112, %r207, 0;
	mov.f32 	%f1113, 0f00000000;
	sub.f32 	%f1114, %f1113, %f1112;
	selp.f32 	%f113, %f1112, %f1114, %p112;
	mov.u32 	%r280, %r288;
	mov.f32 	%f1190, %f1192;
	@%p104 bra 	$L__BB0_62;
	setp.neu.f32 	%p113, %f109, 0f7F800000;
	@%p113 bra 	$L__BB0_57;
	mov.f32 	%f1117, 0f00000000;
	mul.rn.f32 	%f1190, %f107, %f1117;
	mov.b32 	%r280, 0;
	bra.uni 	$L__BB0_62;
$L__BB0_57:
	mov.b32 	%r17, %f107;
	shl.b32 	%r209, %r17, 8;
	or.b32  	%r18, %r209, -2147483648;
	mov.b64 	%rd128, 0;
	mov.b32 	%r277, 0;
$L__BB0_58:
	.pragma "nounroll";
	mul.wide.u32 	%rd66, %r277, 4;
	mov.u64 	%rd67, __cudart_i2opi_f;
	add.s64 	%rd68, %rd67, %rd66;
	ld.global.nc.u32 	%r210, [%rd68];
	mad.wide.u32 	%rd69, %r210, %r18, %rd128;
	shr.u64 	%rd128, %rd69, 32;
	add.s64 	%rd70, %rd3, %rd66;
	st.local.u32 	[%rd70], %rd69;
	add.s32 	%r277, %r277, 1;
	setp.ne.s32 	%p114, %r277, 6;
	@%p114 bra 	$L__BB0_58;
	shr.u32 	%r211, %r17, 23;
	st.local.u32 	[%rd3+24], %rd128;
	and.b32  	%r21, %r211, 31;
	and.b32  	%r212, %r211, 224;
	add.s32 	%r213, %r212, -128;
	shr.u32 	%r214, %r213, 5;
	mul.wide.u32 	%rd71, %r214, 4;
	sub.s64 	%rd22, %rd3, %rd71;
	ld.local.u32 	%r278, [%rd22+24];
	ld.local.u32 	%r279, [%rd22+20];
	setp.eq.s32 	%p115, %r21, 0;
	@%p115 bra 	$L__BB0_61;
	shf.l.wrap.b32 	%r278, %r279, %r278, %r21;
	ld.local.u32 	%r215, [%rd22+16];
	shf.l.wrap.b32 	%r279, %r215, %r279, %r21;
$L__BB0_61:
	shr.u32 	%r216, %r278, 30;
	shf.l.wrap.b32 	%r217, %r279, %r278, 2;
	shl.b32 	%r218, %r279, 2;
	shr.u32 	%r219, %r217, 31;
	add.s32 	%r220, %r219, %r216;
	neg.s32 	%r221, %r220;
	setp.lt.s32 	%p116, %r17, 0;
	selp.b32 	%r280, %r221, %r220, %p116;
	xor.b32  	%r222, %r217, %r17;
	shr.s32 	%r223, %r217, 31;
	xor.b32  	%r224, %r223, %r217;
	xor.b32  	%r225, %r223, %r218;
	cvt.u64.u32 	%rd72, %r224;
	shl.b64 	%rd73, %rd72, 32;
	cvt.u64.u32 	%rd74, %r225;
	or.b64  	%rd75, %rd73, %rd74;
	cvt.rn.f64.s64 	%fd3, %rd75;
	mul.f64 	%fd4, %fd3, 0d3BF921FB54442D19;
	cvt.rn.f32.f64 	%f1115, %fd4;
	neg.f32 	%f1116, %f1115;
	setp.lt.s32 	%p117, %r222, 0;
	selp.f32 	%f1190, %f1116, %f1115, %p117;
$L__BB0_62:
	mul.rn.f32 	%f1118, %f1190, %f1190;
	and.b32  	%r227, %r280, 1;
	setp.eq.b32 	%p119, %r227, 1;
	selp.f32 	%f1119, 0f3F800000, %f1190, %p119;
	fma.rn.f32 	%f1120, %f1118, %f1119, 0f00000000;
	fma.rn.f32 	%f1121, %f1118, 0f37CBAC00, 0fBAB607ED;
	selp.f32 	%f1122, %f1121, 0fB94D4153, %p119;
	selp.f32 	%f1123, 0f3D2AAABB, 0f3C0885E4, %p119;
	fma.rn.f32 	%f1124, %f1122, %f1118, %f1123;
	selp.f32 	%f1125, 0fBEFFFFFF, 0fBE2AAAA8, %p119;
	fma.rn.f32 	%f1126, %f1124, %f1118, %f1125;
	fma.rn.f32 	%f1127, %f1126, %f1120, %f1119;
	and.b32  	%r228, %r280, 2;
	setp.eq.s32 	%p120, %r228, 0;
	mov.f32 	%f1128, 0f00000000;
	sub.f32 	%f1129, %f1128, %f1127;
	selp.f32 	%f117, %f1127, %f1129, %p120;
	mov.u32 	%r284, %r288;
	mov.f32 	%f1191, %f1192;
	@%p104 bra 	$L__BB0_70;
	setp.neu.f32 	%p121, %f109, 0f7F800000;
	@%p121 bra 	$L__BB0_65;
	mov.f32 	%f1132, 0f00000000;
	mul.rn.f32 	%f1191, %f107, %f1132;
	mov.b32 	%r284, 0;
	bra.uni 	$L__BB0_70;
$L__BB0_65:
	mov.b32 	%r30, %f107;
	shl.b32 	%r230, %r30, 8;
	or.b32  	%r31, %r230, -2147483648;
	mov.b64 	%rd129, 0;
	mov.b32 	%r281, 0;
$L__BB0_66:
	.pragma "nounroll";
	mul.wide.u32 	%rd77, %r281, 4;
	mov.u64 	%rd78, __cudart_i2opi_f;
	add.s64 	%rd79, %rd78, %rd77;
	ld.global.nc.u32 	%r231, [%rd79];
	mad.wide.u32 	%rd80, %r231, %r31, %rd129;
	shr.u64 	%rd129, %rd80, 32;
	add.s64 	%rd81, %rd2, %rd77;
	st.local.u32 	[%rd81], %rd80;
	add.s32 	%r281, %r281, 1;
	setp.ne.s32 	%p122, %r281, 6;
	@%p122 bra 	$L__BB0_66;
	shr.u32 	%r232, %r30, 23;
	st.local.u32 	[%rd2+24], %rd129;
	and.b32  	%r34, %r232, 31;
	and.b32  	%r233, %r232, 224;
	add.s32 	%r234, %r233, -128;
	shr.u32 	%r235, %r234, 5;
	mul.wide.u32 	%rd82, %r235, 4;
	sub.s64 	%rd25, %rd2, %rd82;
	ld.local.u32 	%r282, [%rd25+24];
	ld.local.u32 	%r283, [%rd25+20];
	setp.eq.s32 	%p123, %r34, 0;
	@%p123 bra 	$L__BB0_69;
	shf.l.wrap.b32 	%r282, %r283, %r282, %r34;
	ld.local.u32 	%r236, [%rd25+16];
	shf.l.wrap.b32 	%r283, %r236, %r283, %r34;
$L__BB0_69:
	shr.u32 	%r237, %r282, 30;
	shf.l.wrap.b32 	%r238, %r283, %r282, 2;
	shl.b32 	%r239, %r283, 2;
	shr.u32 	%r240, %r238, 31;
	add.s32 	%r241, %r240, %r237;
	neg.s32 	%r242, %r241;
	setp.lt.s32 	%p124, %r30, 0;
	selp.b32 	%r284, %r242, %r241, %p124;
	xor.b32  	%r243, %r238, %r30;
	shr.s32 	%r244, %r238, 31;
	xor.b32  	%r245, %r244, %r238;
	xor.b32  	%r246, %r244, %r239;
	cvt.u64.u32 	%rd83, %r245;
	shl.b64 	%rd84, %rd83, 32;
	cvt.u64.u32 	%rd85, %r246;
	or.b64  	%rd86, %rd84, %rd85;
	cvt.rn.f64.s64 	%fd5, %rd86;
	mul.f64 	%fd6, %fd5, 0d3BF921FB54442D19;
	cvt.rn.f32.f64 	%f1130, %fd6;
	neg.f32 	%f1131, %f1130;
	setp.lt.s32 	%p125, %r243, 0;
	selp.f32 	%f1191, %f1131, %f1130, %p125;
$L__BB0_70:
	mul.rn.f32 	%f1133, %f1191, %f1191;
	and.b32  	%r248, %r284, 1;
	setp.eq.b32 	%p127, %r248, 1;
	selp.f32 	%f1134, 0f3F800000, %f1191, %p127;
	fma.rn.f32 	%f1135, %f1133, %f1134, 0f00000000;
	fma.rn.f32 	%f1136, %f1133, 0f37CBAC00, 0fBAB607ED;
	selp.f32 	%f1137, %f1136, 0fB94D4153, %p127;
	selp.f32 	%f1138, 0f3D2AAABB, 0f3C0885E4, %p127;
	fma.rn.f32 	%f1139, %f1137, %f1133, %f1138;
	selp.f32 	%f1140, 0fBEFFFFFF, 0fBE2AAAA8, %p127;
	fma.rn.f32 	%f1141, %f1139, %f1133, %f1140;
	fma.rn.f32 	%f1142, %f1141, %f1135, %f1134;
	and.b32  	%r249, %r284, 2;
	setp.eq.s32 	%p128, %r249, 0;
	mov.f32 	%f1143, 0f00000000;
	sub.f32 	%f1144, %f1143, %f1142;
	selp.f32 	%f121, %f1142, %f1144, %p128;
	@%p104 bra 	$L__BB0_78;
	setp.neu.f32 	%p129, %f109, 0f7F800000;
	@%p129 bra 	$L__BB0_73;
	mov.f32 	%f1147, 0f00000000;
	mul.rn.f32 	%f1192, %f107, %f1147;
	mov.b32 	%r288, 0;
	bra.uni 	$L__BB0_78;
$L__BB0_73:
	mov.b32 	%r43, %f107;
	shl.b32 	%r251, %r43, 8;
	or.b32  	%r44, %r251, -2147483648;
	mov.b64 	%rd130, 0;
	mov.b32 	%r285, 0;
$L__BB0_74:
	.pragma "nounroll";
	mul.wide.u32 	%rd88, %r285, 4;
	mov.u64 	%rd89, __cudart_i2opi_f;
	add.s64 	%rd90, %rd89, %rd88;
	ld.global.nc.u32 	%r252, [%rd90];
	mad.wide.u32 	%rd91, %r252, %r44, %rd130;
	shr.u64 	%rd130, %rd91, 32;
	add.s64 	%rd92, %rd1, %rd88;
	st.local.u32 	[%rd92], %rd91;
	add.s32 	%r285, %r285, 1;
	setp.ne.s32 	%p130, %r285, 6;
	@%p130 bra 	$L__BB0_74;
	shr.u32 	%r253, %r43, 23;
	st.local.u32 	[%rd1+24], %rd130;
	and.b32  	%r47, %r253, 31;
	and.b32  	%r254, %r253, 224;
	add.s32 	%r255, %r254, -128;
	shr.u32 	%r256, %r255, 5;
	mul.wide.u32 	%rd93, %r256, 4;
	sub.s64 	%rd28, %rd1, %rd93;
	ld.local.u32 	%r286, [%rd28+24];
	ld.local.u32 	%r287, [%rd28+20];
	setp.eq.s32 	%p131, %r47, 0;
	@%p131 bra 	$L__BB0_77;
	shf.l.wrap.b32 	%r286, %r287, %r286, %r47;
	ld.local.u32 	%r257, [%rd28+16];
	shf.l.wrap.b32 	%r287, %r257, %r287, %r47;
$L__BB0_77:
	shr.u32 	%r258, %r286, 30;
	shf.l.wrap.b32 	%r259, %r287, %r286, 2;
	shl.b32 	%r260, %r287, 2;
	shr.u32 	%r261, %r259, 31;
	add.s32 	%r262, %r261, %r258;
	neg.s32 	%r263, %r262;
	setp.lt.s32 	%p132, %r43, 0;
	selp.b32 	%r288, %r263, %r262, %p132;
	xor.b32  	%r264, %r259, %r43;
	shr.s32 	%r265, %r259, 31;
	xor.b32  	%r266, %r265, %r259;
	xor.b32  	%r267, %r265, %r260;
	cvt.u64.u32 	%rd94, %r266;
	shl.b64 	%rd95, %rd94, 32;
	cvt.u64.u32 	%rd96, %r267;
	or.b64  	%rd97, %rd95, %rd96;
	cvt.rn.f64.s64 	%fd7, %rd97;
	mul.f64 	%fd8, %fd7, 0d3BF921FB54442D19;
	cvt.rn.f32.f64 	%f1145, %fd8;
	neg.f32 	%f1146, %f1145;
	setp.lt.s32 	%p133, %r264, 0;
	selp.f32 	%f1192, %f1146, %f1145, %p133;
$L__BB0_78:
	add.s32 	%r269, %r288, 1;
	mul.rn.f32 	%f1148, %f1192, %f1192;
	and.b32  	%r270, %r288, 1;
	setp.eq.b32 	%p134, %r270, 1;
	selp.f32 	%f1149, %f1192, 0f3F800000, %p134;
	fma.rn.f32 	%f1150, %f1148, %f1149, 0f00000000;
	fma.rn.f32 	%f1151, %f1148, 0f37CBAC00, 0fBAB607ED;
	selp.f32 	%f1152, 0fB94D4153, %f1151, %p134;
	selp.f32 	%f1153, 0f3C0885E4, 0f3D2AAABB, %p134;
	fma.rn.f32 	%f1154, %f1152, %f1148, %f1153;
	selp.f32 	%f1155, 0fBE2AAAA8, 0fBEFFFFFF, %p134;
	fma.rn.f32 	%f1156, %f1154, %f1148, %f1155;
	fma.rn.f32 	%f1157, %f1156, %f1150, %f1149;
	and.b32  	%r271, %r269, 2;
	setp.eq.s32 	%p135, %r271, 0;
	mov.f32 	%f1158, 0f00000000;
	sub.f32 	%f1159, %f1158, %f1157;
	selp.f32 	%f1160, %f1157, %f1159, %p135;
	mul.f32 	%f1161, %f113, %f105;
	mul.f32 	%f1162, %f117, %f106;
	sub.f32 	%f1163, %f1161, %f1162;
	mul.wide.u32 	%rd98, %r272, 4;
	add.s64 	%rd99, %rd11, %rd98;
	st.local.f32 	[%rd99], %f1163;
	mul.f32 	%f1164, %f106, %f1160;
	fma.rn.f32 	%f1165, %f121, %f105, %f1164;
	add.s64 	%rd100, %rd12, %rd98;
	st.local.f32 	[%rd100], %f1165;
	add.s32 	%r272, %r272, 1;
	setp.ne.s32 	%p136, %r272, 8000;
	@%p136 bra 	$L__BB0_2;
	ld.param.u64 	%rd124, [ParallelSpeedCalcCuda_param_6];
	ld.param.u64 	%rd123, [ParallelSpeedCalcCuda_param_5];
	ld.param.u64 	%rd122, [ParallelSpeedCalcCuda_param_4];
	ld.param.u64 	%rd121, [ParallelSpeedCalcCuda_param_3];
	ld.param.u64 	%rd120, [ParallelSpeedCalcCuda_param_2];
	ld.param.u64 	%rd119, [ParallelSpeedCalcCuda_param_1];
	ld.param.u64 	%rd118, [ParallelSpeedCalcCuda_param_0];
	ld.local.f32 	%f1166, [%rd5+31996];
	cvta.to.global.u64 	%rd101, %rd118;
	mul.wide.s32 	%rd102, %r1, 4;
	add.s64 	%rd103, %rd101, %rd102;
	st.global.f32 	[%rd103], %f1166;
	ld.local.f32 	%f1167, [%rd6+31996];
	cvta.to.global.u64 	%rd104, %rd119;
	add.s64 	%rd105, %rd104, %rd102;
	st.global.f32 	[%rd105], %f1167;
	ld.local.f32 	%f1168, [%rd7+31996];
	cvta.to.global.u64 	%rd106, %rd120;
	add.s64 	%rd107, %rd106, %rd102;
	st.global.f32 	[%rd107], %f1168;
	ld.local.f32 	%f1169, [%rd8+31996];
	cvta.to.global.u64 	%rd108, %rd121;
	add.s64 	%rd109, %rd108, %rd102;
	st.global.f32 	[%rd109], %f1169;
	ld.local.f32 	%f1170, [%rd9+31996];
	cvta.to.global.u64 	%rd110, %rd122;
	add.s64 	%rd111, %rd110, %rd102;
	st.global.f32 	[%rd111], %f1170;
	ld.local.f32 	%f1171, [%rd10+31996];
	cvta.to.global.u64 	%rd112, %rd123;
	add.s64 	%rd113, %rd112, %rd102;
	st.global.f32 	[%rd113], %f1171;
	ld.local.f32 	%f1172, [%rd11+31996];
	cvta.to.global.u64 	%rd114, %rd124;
	add.s64 	%rd115, %rd114, %rd102;
	st.global.f32 	[%rd115], %f1172;
	ld.local.f32 	%f1173, [%rd12+31996];
	cvta.to.global.u64 	%rd116, %rd36;
	add.s64 	%rd117, %rd116, %rd102;
	st.global.f32 	[%rd117], %f1173;
$L__BB0_80:
	ret;

}


// ===== COMPILED SASS (sm_100) =====

	.target	sm_100

	.elftype	@"ET_EXEC"


//--------------------- .note.nv.tkinfo           --------------------------
	.section	.note.nv.tkinfo,"",@"SHT_NOTE"
	.sectionflags	@"SHF_NOTE_NV_TKINFO"
	.tkinfo
        /*0018*/ 	.word	0x00000002
        /*0030*/ 	.string	""
        /*0030*/ 	.string	"ptxas"
        /*0030*/ 	.string	"Cuda compilation tools, release 13.0, V13.0.88"
        /*0030*/ 	.string	"Build cuda_13.0.r13.0/compiler.36424714_0"
        /*0030*/ 	.string	"-arch sm_100 -m 64 "



//--------------------- .note.nv.cuinfo           --------------------------
	.section	.note.nv.cuinfo,"",@"SHT_NOTE"
	.sectionflags	@"SHF_NOTE_NV_CUINFO"
        /*0018*/ 	.short	0x0002
        /*001a*/ 	.short	0x0064
        /*001c*/ 	.short	0x0082
	.zero		2


//--------------------- .nv.info                  --------------------------
	.section	.nv.info,"",@"SHT_CUDA_INFO"
	.align	4


	//----- nvinfo : EIATTR_REGCOUNT
	.align		4
        /*0000*/ 	.byte	0x04, 0x2f
        /*0002*/ 	.short	(.L_2 - .L_1)
	.align		4
.L_1:
        /*0004*/ 	.word	index@(ParallelSpeedCalcCuda)
        /*0008*/ 	.word	0x00000028


	//----- nvinfo : EIATTR_FRAME_SIZE
	.align		4
.L_2:
        /*000c*/ 	.byte	0x04, 0x11
        /*000e*/ 	.short	(.L_4 - .L_3)
	.align		4
.L_3:
        /*0010*/ 	.word	index@($__internal_2_$__cuda_sm3x_div_rn_noftz_f32_slowpath)
        /*0014*/ 	.word	0x0003e820


	//----- nvinfo : EIATTR_FRAME_SIZE
	.align		4
.L_4:
        /*0018*/ 	.byte	0x04, 0x11
        /*001a*/ 	.short	(.L_6 - .L_5)
	.align		4
.L_5:
        /*001c*/ 	.word	index@($__internal_1_$__cuda_sm20_sqrt_rn_f32_slowpath)
        /*0020*/ 	.word	0x0003e820


	//----- nvinfo : EIATTR_FRAME_SIZE
	.align		4
.L_6:
        /*0024*/ 	.byte	0x04, 0x11
        /*0026*/ 	.short	(.L_8 - .L_7)
	.align		4
.L_7:
        /*0028*/ 	.word	index@($__internal_0_$__cuda_sm20_rcp_rn_f32_slowpath)
        /*002c*/ 	.word	0x0003e820


	//----- nvinfo : EIATTR_FRAME_SIZE
	.align		4
.L_8:
        /*0030*/ 	.byte	0x04, 0x11
        /*0032*/ 	.short	(.L_10 - .L_9)
	.align		4
.L_9:
        /*0034*/ 	.word	index@(ParallelSpeedCalcCuda)
        /*0038*/ 	.word	0x0003e820


	//----- nvinfo : EIATTR_MIN_STACK_SIZE
	.align		4
.L_10:
        /*003c*/ 	.byte	0x04, 0x12
        /*003e*/ 	.short	(.L_12 - .L_11)
	.align		4
.L_11:
        /*0040*/ 	.word	index@(ParallelSpeedCalcCuda)
        /*0044*/ 	.word	0x0003e820
.L_12:


//--------------------- .nv.compat                --------------------------
	.section	.nv.compat,"",@"SHT_CUDA_COMPAT_INFO"
	.align	4
        /*0000*/ 	.byte	0x02, 0x09, 0x00, 0x00, 0x02, 0x02, 0x01, 0x00, 0x02, 0x05, 0x05, 0x00, 0x03, 0x07, 0x01, 0x01
        /*0010*/ 	.byte	0x02, 0x03, 0x00, 0x00, 0x02, 0x06, 0x01, 0x00, 0x04, 0x0b, 0x08, 0x00, 0x01, 0x00, 0x00, 0x00
        /*0020*/ 	.byte	0x00, 0x00, 0x00, 0x00


//--------------------- .nv.info.ParallelSpeedCalcCuda --------------------------
	.section	.nv.info.ParallelSpeedCalcCuda,"",@"SHT_CUDA_INFO"
	.sectionflags	@""
	.align	4


	//----- nvinfo : EIATTR_CUDA_API_VERSION
	.align		4
        /*0000*/ 	.byte	0x04, 0x37
        /*0002*/ 	.short	(.L_14 - .L_13)
.L_13:
        /*0004*/ 	.word	0x00000082


	//----- nvinfo : EIATTR_KPARAM_INFO
	.align		4
.L_14:
        /*0008*/ 	.byte	0x04, 0x17
        /*000a*/ 	.short	(.L_16 - .L_15)
.L_15:
        /*000c*/ 	.word	0x00000000
        /*0010*/ 	.short	0x0008
        /*0012*/ 	.short	0x0040
        /*0014*/ 	.byte	0x00, 0xf0, 0x11, 0x00


	//----- nvinfo : EIATTR_KPARAM_INFO
	.align		4
.L_16:
        /*0018*/ 	.byte	0x04, 0x17
        /*001a*/ 	.short	(.L_18 - .L_17)
.L_17:
        /*001c*/ 	.word	0x00000000
        /*0020*/ 	.short	0x0007
        /*0022*/ 	.short	0x0038
        /*0024*/ 	.byte	0x00, 0xf5, 0x21, 0x00


	//----- nvinfo : EIATTR_KPARAM_INFO
	.align		4
.L_18:
        /*0028*/ 	.byte	0x04, 0x17
        /*002a*/ 	.short	(.L_20 - .L_19)
.L_19:
        /*002c*/ 	.word	0x00000000
        /*0030*/ 	.short	0x0006
        /*0032*/ 	.short	0x0030
        /*0034*/ 	.byte	0x00, 0xf5, 0x21, 0x00


	//----- nvinfo : EIATTR_KPARAM_INFO
	.align		4
.L_20:
        /*0038*/ 	.byte	0x04, 0x17
        /*003a*/ 	.short	(.L_22 - .L_21)
.L_21:
        /*003c*/ 	.word	0x00000000
        /*0040*/ 	.short	0x0005
        /*0042*/ 	.short	0x0028
        /*0044*/ 	.byte	0x00, 0xf5, 0x21, 0x00


	//----- nvinfo : EIATTR_KPARAM_INFO
	.align		4
.L_22:
        /*0048*/ 	.byte	0x04, 0x17
        /*004a*/ 	.short	(.L_24 - .L_23)
.L_23:
        /*004c*/ 	.word	0x00000000
        /*0050*/ 	.short	0x0004
        /*0052*/ 	.short	0x0020
        /*0054*/ 	.byte	0x00, 0xf5, 0x21, 0x00


	//----- nvinfo : EIATTR_KPARAM_INFO
	.align		4
.L_24:
        /*0058*/ 	.byte	0x04, 0x17
        /*005a*/ 	.short	(.L_26 - .L_25)
.L_25:
        /*005c*/ 	.word	0x00000000
        /*0060*/ 	.short	0x0003
        /*0062*/ 	.short	0x0018
        /*0064*/ 	.byte	0x00, 0xf5, 0x21, 0x00


	//----- nvinfo : EIATTR_KPARAM_INFO
	.align		4
.L_26:
        /*0068*/ 	.byte	0x04, 0x17
        /*006a*/ 	.short	(.L_28 - .L_27)
.L_27:
        /*006c*/ 	.word	0x00000000
        /*0070*/ 	.short	0x0002
        /*0072*/ 	.short	0x0010
        /*0074*/ 	.byte	0x00, 0xf5, 0x21, 0x00


	//----- nvinfo : EIATTR_KPARAM_INFO
	.align		4
.L_28:
        /*0078*/ 	.byte	0x04, 0x17
        /*007a*/ 	.short	(.L_30 - .L_29)
.L_29:
        /*007c*/ 	.word	0x00000000
        /*0080*/ 	.short	0x0001
        /*0082*/ 	.short	0x0008
        /*0084*/ 	.byte	0x00, 0xf5, 0x21, 0x00


	//----- nvinfo : EIATTR_KPARAM_INFO
	.align		4
.L_30:
        /*0088*/ 	.byte	0x04, 0x17
        /*008a*/ 	.short	(.L_32 - .L_31)
.L_31:
        /*008c*/ 	.word	0x00000000
        /*0090*/ 	.short	0x0000
        /*0092*/ 	.short	0x0000
        /*0094*/ 	.byte	0x00, 0xf5, 0x21, 0x00


	//----- nvinfo : EIATTR_SPARSE_MMA_MASK
	.align		4
.L_32:
        /*0098*/ 	.byte	0x03, 0x50
        /*009a*/ 	.short	0x0000


	//----- nvinfo : EIATTR_MAXREG_COUNT
	.align		4
        /*009c*/ 	.byte	0x03, 0x1b
        /*009e*/ 	.short	0x00ff


	//----- nvinfo : EIATTR_MERCURY_ISA_VERSION
	.align		4
        /*00a0*/ 	.byte	0x03, 0x5f
        /*00a2*/ 	.short	0x0101


	//----- nvinfo : EIATTR_VRC_CTA_INIT_COUNT
	.align		4
        /*00a4*/ 	.byte	0x02, 0x4a
	.zero		1
	.zero		1


	//----- nvinfo : EIATTR_EXIT_INSTR_OFFSETS
	.align		4
        /*00a8*/ 	.byte	0x04, 0x1c
        /*00aa*/ 	.short	(.L_34 - .L_33)


	//   ....[0]....
.L_33:
        /*00ac*/ 	.word	0x000000a0


	//   ....[1]....
        /*00b0*/ 	.word	0x00005dd0


	//----- nvinfo : EIATTR_CRS_STACK_SIZE
	.align		4
.L_34:
        /*00b4*/ 	.byte	0x04, 0x1e
        /*00b6*/ 	.short	(.L_36 - .L_35)
.L_35:
        /*00b8*/ 	.word	0x00000000


	//----- nvinfo : EIATTR_CBANK_PARAM_SIZE
	.align		4
.L_36:
        /*00bc*/ 	.byte	0x03, 0x19
        /*00be*/ 	.short	0x0044


	//----- nvinfo : EIATTR_PARAM_CBANK
	.align		4
        /*00c0*/ 	.byte	0x04, 0x0a
        /*00c2*/ 	.short	(.L_38 - .L_37)
	.align		4
.L_37:
        /*00c4*/ 	.word	index@(.nv.constant0.ParallelSpeedCalcCuda)
        /*00c8*/ 	.short	0x0380
        /*00ca*/ 	.short	0x0044


	//----- nvinfo : EIATTR_SW_WAR
	.align		4
.L_38:
        /*00cc*/ 	.byte	0x04, 0x36
        /*00ce*/ 	.short	(.L_40 - .L_39)
.L_39:
        /*00d0*/ 	.word	0x00000008
.L_40:


//--------------------- .nv.callgraph             --------------------------
	.section	.nv.callgraph,"",@"SHT_CUDA_CALLGRAPH"
	.align	4
	.sectionentsize	8
	.align		4
        /*0000*/ 	.word	0x00000000
	.align		4
        /*0004*/ 	.word	0xffffffff
	.align		4
        /*0008*/ 	.word	0x00000000
	.align		4
        /*000c*/ 	.word	0xfffffffe
	.align		4
        /*0010*/ 	.word	0x00000000
	.align		4
        /*0014*/ 	.word	0xfffffffd
	.align		4
        /*0018*/ 	.word	0x00000000
	.align		4
        /*001c*/ 	.word	0xfffffffc


//--------------------- .nv.constant4             --------------------------
	.section	.nv.constant4,"a",@progbits
	.align	8
	.align		8
.nv.constant4:
        /*0000*/ 	.dword	__cudart_i2opi_f


//--------------------- .text.ParallelSpeedCalcCuda --------------------------
	.section	.text.ParallelSpeedCalcCuda,"ax",@progbits
	.align	128
        .global         ParallelSpeedCalcCuda
        .type           ParallelSpeedCalcCuda,@function
        .size           ParallelSpeedCalcCuda,(.L_x_44 - ParallelSpeedCalcCuda)
        .other          ParallelSpeedCalcCuda,@"STO_CUDA_ENTRY STV_DEFAULT"
ParallelSpeedCalcCuda:
.text.ParallelSpeedCalcCuda:
[----:B------:R-:W0:Y:S01]  /*0000*/  LDC R1, c[0x0][0x37c] ;  /* 0x0000df00ff017b82 */ /* 0x000e220000000800 */
[----:B------:R-:W1:Y:S01]  /*0010*/  S2R R0, SR_CTAID.X ;  /* 0x0000000000007919 */ /* 0x000e620000002500 */
[----:B------:R-:W1:Y:S01]  /*0020*/  LDCU UR4, c[0x0][0x360] ;  /* 0x00006c00ff0477ac */ /* 0x000e620008000800 */
[----:B0-----:R-:W-:Y:S01]  /*0030*/  IADD3 R1, PT, PT, R1, -0x3e820, RZ ;  /* 0xfffc17e001017810 */ /* 0x001fe20007ffe0ff */
[----:B------:R-:W1:Y:S01]  /*0040*/  S2R R3, SR_TID.X ;  /* 0x0000000000037919 */ /* 0x000e620000002100 */
[----:B------:R-:W0:Y:S02]  /*0050*/  LDCU UR5, c[0x0][0x3c0] ;  /* 0x00007800ff0577ac */ /* 0x000e240008000800 */
[C---:B------:R-:W-:Y:S02]  /*0060*/  R2UR UR9, R1.reuse ;  /* 0x00000000010972ca */ /* 0x040fe400000e0000 */
[----:B------:R-:W-:Y:S01]  /*0070*/  R2UR UR8, R1 ;  /* 0x00000000010872ca */ /* 0x000fe200000e0000 */
[----:B-1----:R-:W-:-:S05]  /*0080*/  IMAD R0, R0, UR4, R3 ;  /* 0x0000000400007c24 */ /* 0x002fca000f8e0203 */
[----:B0-----:R-:W-:-:S13]  /*0090*/  ISETP.GE.AND P0, PT, R0, UR5, PT ;  /* 0x0000000500007c0c */ /* 0x001fda000bf06270 */
[----:B------:R-:W-:Y:S05]  /*00a0*/  @P0 EXIT ;  /* 0x000000000000094d */ /* 0x000fea0003800000 */
[----:B------:R-:W-:Y:S01]  /*00b0*/  HFMA2 R8, -RZ, RZ, 1.9296875, -0.048675537109375 ;  /* 0x3fb8aa3bff087431 */ /* 0x000fe200000001ff */
[----:B------:R-:W-:Y:S01]  /*00c0*/  MOV R3, 0x31042108 ;  /* 0x3104210800037802 */ /* 0x000fe20000000f00 */
[----:B------:R-:W-:Y:S02]  /*00d0*/  HFMA2 R5, -RZ, RZ, 1.37890625, 0.00982666015625 ;  /* 0x3d842108ff057431 */ /* 0x000fe400000001ff */
[----:B------:R-:W-:Y:S02]  /*00e0*/  HFMA2 R7, -RZ, RZ, 1.642578125, 10.2890625 ;  /* 0x3e924925ff077431 */ /* 0x000fe400000001ff */
[----:B------:R-:W-:-:S04]  /*00f0*/  FFMA R2, R8, -R3, -3.1835234892696462339e-08 ;  /* 0xb308bb3608027423 */ /* 0x000fc80000000803 */
[----:B------:R-:W-:-:S04]  /*0100*/  FFMA R2, -R5, 1.9251366722983220825e-08, R2 ;  /* 0x32a55e3405027823 */ /* 0x000fc80000000102 */
[----:B------:R-:W-:-:S04]  /*0110*/  FFMA R2, -R3, 0.0015021814033389091492, R2 ;  /* 0x3ac4e4d803027823 */ /* 0x000fc80000000102 */
[----:B------:R-:W-:Y:S01]  /*0120*/  FFMA R4, -R5, 0.00050072715384885668755, R2 ;  /* 0x3a03433b05047823 */ /* 0x000fe20000000102 */
[----:B------:R-:W-:-:S03]  /*0130*/  MOV R5, 0x325b6db8 ;  /* 0x325b6db800057802 */ /* 0x000fc60000000f00 */
[----:B------:R-:W-:Y:S02]  /*0140*/  FADD R6, R4, 1.9069229364395141602 ;  /* 0x3ff4160d04067421 */ /* 0x000fe40000000000 */
[----:B------:R-:W-:Y:S02]  /*0150*/  FFMA R2, R5, R8, -5.2486509360960553749e-08 ;  /* 0xb3616d8705027423 */ /* 0x000fe40000000008 */
[C---:B------:R-:W-:Y:S01]  /*0160*/  FMUL R13, R6.reuse, 2 ;  /* 0x40000000060d7820 */ /* 0x040fe20000400000 */
[C---:B------:R-:W-:Y:S01]  /*0170*/  FMUL R3, R6.reuse, 3 ;  /* 0x4040000006037820 */ /* 0x040fe20000400000 */
[----:B------:R-:W-:Y:S02]  /*0180*/  FFMA R2, -R7, 1.9251366722983220825e-08, R2 ;  /* 0x32a55e3407027823 */ /* 0x000fe40000000102 */
[----:B------:R-:W0:Y:S01]  /*0190*/  FRND R8, R13 ;  /* 0x0000000d00087307 */ /* 0x000e220000201000 */
[C---:B------:R-:W-:Y:S01]  /*01a0*/  FFMA R10, R6.reuse, 3, -R3 ;  /* 0x40400000060a7823 */ /* 0x040fe20000000803 */
[----:B------:R-:W-:Y:S01]  /*01b0*/  FFMA R2, R5, 0.029808623716235160828, R2 ;  /* 0x3cf4313705027823 */ /* 0x000fe20000000002 */
[----:B------:R-:W-:Y:S01]  /*01c0*/  FADD R5, R6, -1.9069229364395141602 ;  /* 0xbff4160d06057421 */ /* 0x000fe20000000000 */
[----:B------:R-:W-:-:S02]  /*01d0*/  FSETP.GT.AND P1, PT, |R13|, 152, PT ;  /* 0x431800000d00780b */ /* 0x000fc40003f24200 */
[----:B------:R-:W-:Y:S01]  /*01e0*/  FFMA R12, -R7, 0.0099362079054117202759, R2 ;  /* 0x3c22cb7a070c7823 */ /* 0x000fe20000000102 */
[----:B------:R-:W-:Y:S01]  /*01f0*/  FADD R5, R4, -R5 ;  /* 0x8000000504057221 */ /* 0x000fe20000000000 */
[----:B------:R-:W1:Y:S01]  /*0200*/  FRND R16, R3 ;  /* 0x0000000300107307 */ /* 0x000e620000201000 */
[----:B------:R-:W-:Y:S01]  /*0210*/  FFMA R4, R6, 2, -R13 ;  /* 0x4000000006047823 */ /* 0x000fe2000000080d */
[----:B------:R-:W-:Y:S01]  /*0220*/  FADD R9, R12, -2.4121985435485839844 ;  /* 0xc01a61760c097421 */ /* 0x000fe20000000000 */
[----:B------:R-:W-:Y:S01]  /*0230*/  FFMA R10, R5, 3, R10 ;  /* 0x40400000050a7823 */ /* 0x000fe2000000000a */
[----:B------:R-:W-:Y:S01]  /*0240*/  FSETP.GEU.AND P3, PT, R13, RZ, PT ;  /* 0x000000ff0d00720b */ /* 0x000fe20003f6e000 */
[----:B------:R-:W-:Y:S01]  /*0250*/  FFMA R6, R5, 2, R4 ;  /* 0x4000000005067823 */ /* 0x000fe20000000004 */
[----:B------:R-:W-:Y:S01]  /*0260*/  FMUL R2, R9, 2 ;  /* 0x4000000009027820 */ /* 0x000fe20000400000 */
[----:B0-----:R-:W-:Y:S01]  /*0270*/  FADD R7, R13, -R8 ;  /* 0x800000080d077221 */ /* 0x001fe20000000000 */
[----:B------:R-:W-:Y:S01]  /*0280*/  MOV R4, 0x391fcb8e ;  /* 0x391fcb8e00047802 */ /* 0x000fe20000000f00 */
[C---:B------:R-:W-:Y:S01]  /*0290*/  FADD R11, R9.reuse, 2.4121985435485839844 ;  /* 0x401a6176090b7421 */ /* 0x040fe20000000000 */
[----:B------:R-:W0:Y:S01]  /*02a0*/  FRND R5, R2 ;  /* 0x0000000200057307 */ /* 0x000e220000201000 */
[----:B------:R-:W-:Y:S01]  /*02b0*/  FADD R15, R6, R7 ;  /* 0x00000007060f7221 */ /* 0x000fe20000000000 */
[----:B------:R-:W-:Y:S01]  /*02c0*/  FFMA R6, R9, 2, -R2 ;  /* 0x4000000009067823 */ /* 0x000fe20000000802 */
[----:B------:R-:W-:Y:S01]  /*02d0*/  FADD R11, R12, -R11 ;  /* 0x8000000b0c0b7221 */ /* 0x000fe20000000000 */
[----:B------:R-:W-:Y:S01]  /*02e0*/  FSETP.GT.AND P0, PT, R8, RZ, PT ;  /* 0x000000ff0800720b */ /* 0x000fe20003f04000 */
[----:B-1----:R-:W-:Y:S01]  /*02f0*/  FADD R17, R3, -R16 ;  /* 0x8000001003117221 */ /* 0x002fe20000000000 */
[----:B------:R-:W-:Y:S01]  /*0300*/  FSETP.GT.AND P2, PT, R16, RZ, PT ;  /* 0x000000ff1000720b */ /* 0x000fe20003f44000 */
[----:B------:R-:W-:Y:S01]  /*0310*/  FFMA R6, R11, 2, R6 ;  /* 0x400000000b067823 */ /* 0x000fe20000000006 */
[----:B------:R-:W1:Y:S01]  /*0320*/  F2I.NTZ R14, R13 ;  /* 0x0000000d000e7305 */ /* 0x000e620000203100 */
[----:B------:R-:W-:Y:S01]  /*0330*/  FADD R7, R10, R17 ;  /* 0x000000110a077221 */ /* 0x000fe20000000000 */
[----:B------:R-:W-:Y:S01]  /*0340*/  FFMA R10, R15, R4, 0.0013391353422775864601 ;  /* 0x3aaf85ed0f0a7423 */ /* 0x000fe20000000004 */
[----:B------:R-:W-:-:S02]  /*0350*/  SEL R11, RZ, 0x83000000, P0 ;  /* 0x83000000ff0b7807 */ /* 0x000fc40000000000 */
[----:B------:R-:W-:Y:S01]  /*0360*/  FFMA R18, R7, R4, 0.0013391353422775864601 ;  /* 0x3aaf85ed07127423 */ /* 0x000fe20000000004 */
[----:B------:R-:W-:Y:S01]  /*0370*/  FFMA R10, R15, R10, 0.0096188392490148544312 ;  /* 0x3c1d98560f0a7423 */ /* 0x000fe2000000000a */
[----:B0-----:R-:W-:Y:S01]  /*0380*/  FADD R9, R2, -R5 ;  /* 0x8000000502097221 */ /* 0x001fe20000000000 */
[----:B------:R-:W0:Y:S01]  /*0390*/  F2I.NTZ R8, R3 ;  /* 0x0000000300087305 */ /* 0x000e220000203100 */
[----:B------:R-:W-:Y:S01]  /*03a0*/  FFMA R18, R7, R18, 0.0096188392490148544312 ;  /* 0x3c1d985607127423 */ /* 0x000fe20000000012 */
[----:B------:R-:W-:Y:S01]  /*03b0*/  FFMA R10, R15, R10, 0.055503588169813156128 ;  /* 0x3d6357bb0f0a7423 */ /* 0x000fe2000000000a */
[----:B------:R-:W-:Y:S01]  /*03c0*/  FADD R9, R6, R9 ;  /* 0x0000000906097221 */ /* 0x000fe20000000000 */
[----:B------:R-:W-:Y:S01]  /*03d0*/  FSETP.GEU.AND P4, PT, R3, RZ, PT ;  /* 0x000000ff0300720b */ /* 0x000fe20003f8e000 */
[----:B------:R-:W-:Y:S01]  /*03e0*/  FFMA R18, R7, R18, 0.055503588169813156128 ;  /* 0x3d6357bb07127423 */ /* 0x000fe20000000012 */
[----:B------:R-:W-:Y:S01]  /*03f0*/  FFMA R10, R15, R10, 0.24022644758224487305 ;  /* 0x3e75fdec0f0a7423 */ /* 0x000fe2000000000a */
[----:B------:R-:W-:Y:S01]  /*0400*/  FFMA R4, R9, R4, 0.0013391353422775864601 ;  /* 0x3aaf85ed09047423 */ /* 0x000fe20000000004 */
[----:B-1----:R-:W-:Y:S01]  /*0410*/  LEA R13, R14, -R11, 0x17 ;  /* 0x8000000b0e0d7211 */ /* 0x002fe200078eb8ff */
[----:B------:R-:W-:Y:S01]  /*0420*/  FFMA R18, R7, R18, 0.24022644758224487305 ;  /* 0x3e75fdec07127423 */ /* 0x000fe20000000012 */
[----:B------:R-:W-:Y:S01]  /*0430*/  FFMA R10, R15, R10, 0.69314718246459960938 ;  /* 0x3f3172180f0a7423 */ /* 0x000fe2000000000a */
[----:B------:R-:W-:Y:S01]  /*0440*/  IADD3 R11, PT, PT, R11, 0x7f000000, RZ ;  /* 0x7f0000000b0b7810 */ /* 0x000fe20007ffe0ff */
[----:B------:R-:W-:Y:S01]  /*0450*/  FFMA R4, R9, R4, 0.0096188392490148544312 ;  /* 0x3c1d985609047423 */ /* 0x000fe20000000004 */
[----:B------:R-:W-:Y:S01]  /*0460*/  FFMA R18, R7, R18, 0.69314718246459960938 ;  /* 0x3f31721807127423 */ /* 0x000fe20000000012 */
[----:B------:R-:W-:Y:S01]  /*0470*/  FFMA R10, R15, R10, 1 ;  /* 0x3f8000000f0a7423 */ /* 0x000fe2000000000a */
[----:B------:R-:W-:Y:S01]  /*0480*/  SEL R15, RZ, 0x83000000, P2 ;  /* 0x83000000ff0f7807 */ /* 0x000fe20001000000 */
[----:B------:R-:W-:Y:S01]  /*0490*/  FFMA R4, R9, R4, 0.055503588169813156128 ;  /* 0x3d6357bb09047423 */ /* 0x000fe20000000004 */
[----:B------:R-:W-:Y:S01]  /*04a0*/  FSETP.GT.AND P2, PT, |R3|, 152, PT ;  /* 0x431800000300780b */ /* 0x000fe20003f44200 */
[----:B------:R-:W-:Y:S01]  /*04b0*/  FFMA R18, R7, R18, 1 ;  /* 0x3f80000007127423 */ /* 0x000fe20000000012 */
[----:B0-----:R-:W-:Y:S01]  /*04c0*/  LEA R8, R8, -R15, 0x17 ;  /* 0x8000000f08087211 */ /* 0x001fe200078eb8ff */
[----:B------:R-:W-:Y:S01]  /*04d0*/  FMUL R10, R10, R11 ;  /* 0x0000000b0a0a7220 */ /* 0x000fe20000400000 */
[----:B------:R-:W-:Y:S01]  /*04e0*/  IADD3 R15, PT, PT, R15, 0x7f000000, RZ ;  /* 0x7f0000000f0f7810 */ /* 0x000fe20007ffe0ff */
[----:B------:R-:W-:Y:S01]  /*04f0*/  HFMA2 R7, -RZ, RZ, 1.93359375, 0.03875732421875 ;  /* 0x3fbc28f6ff077431 */ /* 0x000fe200000001ff */
[----:B------:R-:W0:Y:S01]  /*0500*/  F2I.NTZ R3, R2 ;  /* 0x0000000200037305 */ /* 0x000e220000203100 */
[----:B------:R-:W-:Y:S01]  /*0510*/  FSETP.GT.AND P0, PT, R5, RZ, PT ;  /* 0x000000ff0500720b */ /* 0x000fe20003f04000 */
[----:B------:R-:W-:Y:S01]  /*0520*/  FMUL R10, R10, R13 ;  /* 0x0000000d0a0a7220 */ /* 0x000fe20000400000 */
[----:B------:R-:W-:Y:S01]  /*0530*/  FMUL R15, R18, R15 ;  /* 0x0000000f120f7220 */ /* 0x000fe20000400000 */
[----:B------:R-:W-:Y:S01]  /*0540*/  FFMA R4, R9, R4, 0.24022644758224487305 ;  /* 0x3e75fdec09047423 */ /* 0x000fe20000000004 */
[----:B------:R-:W-:-:S02]  /*0550*/  @P1 FSEL R10, RZ, +INF , !P3 ;  /* 0x7f800000ff0a1808 */ /* 0x000fc40005800000 */
[----:B------:R-:W-:Y:S01]  /*0560*/  SEL R6, RZ, 0x83000000, P0 ;  /* 0x83000000ff067807 */ /* 0x000fe20000000000 */
[----:B------:R-:W-:Y:S01]  /*0570*/  FMUL R15, R15, R8 ;  /* 0x000000080f0f7220 */ /* 0x000fe20000400000 */
[C---:B------:R-:W-:Y:S01]  /*0580*/  FFMA R4, R9.reuse, R4, 0.69314718246459960938 ;  /* 0x3f31721809047423 */ /* 0x040fe20000000004 */
[----:B------:R-:W-:Y:S01]  /*0590*/  FSETP.GT.AND P0, PT, |R2|, 152, PT ;  /* 0x431800000200780b */ /* 0x000fe20003f04200 */
[----:B------:R-:W-:Y:S01]  /*05a0*/  FFMA R10, R10, R7, 22.562501907348632812 ;  /* 0x41b480010a0a7423 */ /* 0x000fe20000000007 */
[----:B------:R-:W-:Y:S01]  /*05b0*/  @P2 FSEL R15, RZ, +INF , !P4 ;  /* 0x7f800000ff0f2808 */ /* 0x000fe20006000000 */
[----:B------:R-:W-:Y:S01]  /*05c0*/  FFMA R4, R9, R4, 1 ;  /* 0x3f80000009047423 */ /* 0x000fe20000000004 */
[----:B------:R-:W-:Y:S02]  /*05d0*/  IADD3 R5, PT, PT, R6, 0x7f000000, RZ ;  /* 0x7f00000006057810 */ /* 0x000fe40007ffe0ff */
[----:B0-----:R-:W-:Y:S01]  /*05e0*/  LEA R3, R3, -R6, 0x17 ;  /* 0x8000000603037211 */ /* 0x001fe200078eb8ff */
[----:B------:R-:W-:Y:S01]  /*05f0*/  FFMA R15, R15, -0.047499999403953552246, R10 ;  /* 0xbd428f5c0f0f7823 */ /* 0x000fe2000000000a */
[----:B------:R-:W-:Y:S01]  /*0600*/  FSETP.GEU.AND P1, PT, R2, RZ, PT ;  /* 0x000000ff0200720b */ /* 0x000fe20003f2e000 */
[----:B------:R-:W-:Y:S01]  /*0610*/  FMUL R4, R4, R5 ;  /* 0x0000000504047220 */ /* 0x000fe20000400000 */
[----:B------:R-:W-:Y:S01]  /*0620*/  MOV R2, 0x44113a3d ;  /* 0x44113a3d00027802 */ /* 0x000fe20000000f00 */
[----:B------:R-:W0:Y:S02]  /*0630*/  MUFU.RCP R8, R15 ;  /* 0x0000000f00087308 */ /* 0x000e240000001000 */
[----:B------:R-:W-:Y:S01]  /*0640*/  FMUL R7, R4, R3 ;  /* 0x0000000304077220 */ /* 0x000fe20000400000 */
[----:B------:R-:W-:-:S05]  /*0650*/  @P0 FSEL R7, RZ, +INF , !P1 ;  /* 0x7f800000ff070808 */ /* 0x000fca0004800000 */
[----:B------:R-:W-:-:S04]  /*0660*/  FFMA R2, R7, R2, 1.4550000429153442383 ;  /* 0x3fba3d7107027423 */ /* 0x000fc80000000002 */
[----:B------:R-:W-:-:S04]  /*0670*/  FADD R2, R2, -0.25900000333786010742 ;  /* 0xbe849ba602027421 */ /* 0x000fc80000000000 */
[----:B------:R-:W1:Y:S01]  /*0680*/  FCHK P0, R2, R15 ;  /* 0x0000000f02007302 */ /* 0x000e620000000000 */
[----:B0-----:R-:W-:-:S04]  /*0690*/  FFMA R3, -R15, R8, 1 ;  /* 0x3f8000000f037423 */ /* 0x001fc80000000108 */
[----:B------:R-:W-:-:S04]  /*06a0*/  FFMA R3, R8, R3, R8 ;  /* 0x0000000308037223 */ /* 0x000fc80000000008 */
[----:B------:R-:W-:-:S04]  /*06b0*/  FFMA R4, R2, R3, RZ ;  /* 0x0000000302047223 */ /* 0x000fc800000000ff */
[----:B------:R-:W-:-:S04]  /*06c0*/  FFMA R9, -R15, R4, R2 ;  /* 0x000000040f097223 */ /* 0x000fc80000000102 */
[----:B------:R-:W-:Y:S01]  /*06d0*/  FFMA R9, R3, R9, R4 ;  /* 0x0000000903097223 */ /* 0x000fe20000000004 */
[----:B-1----:R-:W-:Y:S06]  /*06e0*/  @!P0 BRA `(.L_x_0) ;  /* 0x0000000000108947 */ /* 0x002fec0003800000 */
[----:B------:R-:W-:Y:S02]  /*06f0*/  MOV R3, R15 ;  /* 0x0000000f00037202 */ /* 0x000fe40000000f00 */
[----:B------:R-:W-:-:S07]  /*0700*/  MOV R19, 0x720 ;  /* 0x0000072000137802 */ /* 0x000fce0000000f00 */
[----:B------:R-:W-:Y:S05]  /*0710*/  CALL.REL.NOINC `($__internal_2_$__cuda_sm3x_div_rn_noftz_f32_slowpath) ;  /* 0x0000005800ec7944 */ /* 0x000fea0003c00000 */
[----:B------:R-:W-:-:S07]  /*0720*/  MOV R9, R21 ;  /* 0x0000001500097202 */ /* 0x000fce0000000f00 */
.L_x_0:
[----:B------:R-:W-:Y:S01]  /*0730*/  FADD R2, -R7, 1.0219999551773071289 ;  /* 0x3f82d0e507027421 */ /* 0x000fe20000000100 */
[----:B------:R-:W-:Y:S02]  /*0740*/  MOV R4, 0x3f1bb7bf ;  /* 0x3f1bb7bf00047802 */ /* 0x000fe40000000f00 */
[----:B------:R-:W-:Y:S01]  /*0750*/  MOV R3, 0x3fd26e98 ;  /* 0x3fd26e9800037802 */ /* 0x000fe20000000f00 */
[----:B------:R-:W-:-:S04]  /*0760*/  FMUL R2, R2, 0.87880003452301025391 ;  /* 0x3f60f90a02027820 */ /* 0x000fc80000400000 */
[----:B------:R-:W0:Y:S01]  /*0770*/  FCHK P0, R2, 1.6440000534057617188 ;  /* 0x3fd26e9802007902 */ /* 0x000e220000000000 */
[----:B------:R-:W-:-:S04]  /*0780*/  FFMA R3, R4, -R3, 1 ;  /* 0x3f80000004037423 */ /* 0x000fc80000000803 */
[----:B------:R-:W-:-:S04]  /*0790*/  FFMA R3, R3, R4, 0.60827249288558959961 ;  /* 0x3f1bb7bf03037423 */ /* 0x000fc80000000004 */
[----:B------:R-:W-:-:S04]  /*07a0*/  FFMA R8, R2, R3, RZ ;  /* 0x0000000302087223 */ /* 0x000fc800000000ff */
[----:B------:R-:W-:-:S04]  /*07b0*/  FFMA R4, R8, -1.6440000534057617188, R2 ;  /* 0xbfd26e9808047823 */ /* 0x000fc80000000002 */
[----:B------:R-:W-:Y:S01]  /*07c0*/  FFMA R8, R3, R4, R8 ;  /* 0x0000000403087223 */ /* 0x000fe20000000008 */
[----:B0-----:R-:W-:Y:S06]  /*07d0*/  @!P0 BRA `(.L_x_1) ;  /* 0x0000000000108947 */ /* 0x001fec0003800000 */
[----:B------:R-:W-:Y:S01]  /*07e0*/  HFMA2 R3, -RZ, RZ, 1.955078125, 6752 ;  /* 0x3fd26e98ff037431 */ /* 0x000fe200000001ff */
[----:B------:R-:W-:-:S07]  /*07f0*/  MOV R19, 0x810 ;  /* 0x0000081000137802 */ /* 0x000fce0000000f00 */
[----:B------:R-:W-:Y:S05]  /*0800*/  CALL.REL.NOINC `($__internal_2_$__cuda_sm3x_div_rn_noftz_f32_slowpath) ;  /* 0x0000005800b07944 */ /* 0x000fea0003c00000 */
[----:B------:R-:W-:-:S07]  /*0810*/  MOV R8, R21 ;  /* 0x0000001500087202 */ /* 0x000fce0000000f00 */
.L_x_1:
[----:B------:R-:W-:Y:S01]  /*0820*/  HFMA2 R15, -RZ, RZ, 1.9296875, -0.048675537109375 ;  /* 0x3fb8aa3bff0f7431 */ /* 0x000fe200000001ff */
[----:B------:R-:W-:Y:S01]  /*0830*/  MOV R3, 0x3193805c ;  /* 0x3193805c00037802 */ /* 0x000fe20000000f00 */
[----:B------:R-:W-:Y:S01]  /*0840*/  HFMA2 R11, -RZ, RZ, 1.4599609375, -0.0010223388671875 ;  /* 0x3dd79430ff0b7431 */ /* 0x000fe200000001ff */
[----:B------:R-:W-:Y:S01]  /*0850*/  MOV R13, 0x32071625 ;  /* 0x32071625000d7802 */ /* 0x000fe20000000f00 */
[----:B------:R-:W-:Y:S01]  /*0860*/  HFMA2 R23, -RZ, RZ, 1.484375, -10120 ;  /* 0x3df0f0f1ff177431 */ /* 0x000fe200000001ff */
[----:B------:R-:W-:Y:S01]  /*0870*/  MOV R5, 0x41466666 ;  /* 0x4146666600057802 */ /* 0x000fe20000000f00 */
[----:B------:R-:W-:Y:S01]  /*0880*/  HFMA2 R6, -RZ, RZ, 1.4111328125, 0.041351318359375 ;  /* 0x3da5294bff067431 */ /* 0x000fe200000001ff */
[----:B------:R-:W-:Y:S01]  /*0890*/  MOV R14, 0x31bfccde ;  /* 0x31bfccde000e7802 */ /* 0x000fe20000000f00 */
[----:B------:R-:W-:Y:S01]  /*08a0*/  HFMA2 R18, -RZ, RZ, 1.37890625, 0.0098876953125 ;  /* 0x3d842110ff127431 */ /* 0x000fe200000001ff */
[----:B------:R-:W-:Y:S01]  /*08b0*/  MOV R16, 0x30e38e39 ;  /* 0x30e38e3900107802 */ /* 0x000fe20000000f00 */
[----:B------:R-:W-:Y:S01]  /*08c0*/  FFMA R2, R15, -R3, 6.1101985693312599324e-09 ;  /* 0x31d1f1e00f027423 */ /* 0x000fe20000000803 */
[----:B------:R-:W-:-:S03]  /*08d0*/  HFMA2 R21, -RZ, RZ, 1.5966796875, -0.0003798007965087890625 ;  /* 0x3e638e39ff157431 */ /* 0x000fc600000001ff */
[----:B------:R-:W-:Y:S01]  /*08e0*/  FFMA R2, -R11, 1.9251366722983220825e-08, R2 ;  /* 0x32a55e340b027823 */ /* 0x000fe20000000102 */
[----:B------:R-:W-:-:S03]  /*08f0*/  FFMA R5, R6, -R5, 1 ;  /* 0x3f80000006057423 */ /* 0x000fc60000000805 */
[----:B------:R-:W-:Y:S01]  /*0900*/  FFMA R2, -R3, 0.0040030367672443389893, R2 ;  /* 0x3b832be803027823 */ /* 0x000fe20000000102 */
[----:B------:R-:W-:-:S03]  /*0910*/  FFMA R3, R15, R13, 3.7504053196357745037e-09 ;  /* 0x3180dcea0f037423 */ /* 0x000fc6000000000d */
[----:B------:R-:W-:Y:S01]  /*0920*/  FFMA R2, -R11, 0.001334345666691660881, R2 ;  /* 0x3aaee5360b027823 */ /* 0x000fe20000000102 */
[----:B------:R-:W-:Y:S01]  /*0930*/  FFMA R4, -R23, 1.9251366722983220825e-08, R3 ;  /* 0x32a55e3417047823 */ /* 0x000fe20000000103 */
[----:B------:R-:W-:Y:S01]  /*0940*/  FFMA R3, R5, R6, 0.080645166337490081787 ;  /* 0x3da5294b05037423 */ /* 0x000fe20000000006 */
[----:B------:R-:W-:Y:S01]  /*0950*/  FFMA R5, R15, -R14, -1.3827303746438701637e-09 ;  /* 0xb0be0a800f057423 */ /* 0x000fe2000000080e */
[----:B------:R-:W-:Y:S01]  /*0960*/  FADD R10, R2, -0.15186257660388946533 ;  /* 0xbe1b81dd020a7421 */ /* 0x000fe20000000000 */
[----:B------:R-:W-:Y:S01]  /*0970*/  FFMA R4, R13, 0.0050024143420159816742, R4 ;  /* 0x3ba3eb4b0d047823 */ /* 0x000fe20000000004 */
[----:B------:R-:W-:Y:S01]  /*0980*/  FFMA R6, R15, -R16, -1.830480300668568816e-07 ;  /* 0xb4448bdc0f067423 */ /* 0x000fe20000000810 */
[----:B------:R-:W-:Y:S01]  /*0990*/  FFMA R5, R18, 1.9251366722983220825e-08, R5 ;  /* 0x32a55e3412057823 */ /* 0x000fe20000000005 */
[C---:B------:R-:W-:Y:S01]  /*09a0*/  FMUL R17, R10.reuse, 2.5 ;  /* 0x402000000a117820 */ /* 0x040fe20000400000 */
[----:B------:R-:W-:Y:S01]  /*09b0*/  FFMA R23, -R23, 0.0016674714861437678337, R4 ;  /* 0x3ada8f0f17177823 */ /* 0x000fe20000000104 */
[----:B------:R-:W-:Y:S01]  /*09c0*/  FADD R13, R10, 0.15186257660388946533 ;  /* 0x3e1b81dd0a0d7421 */ /* 0x000fe20000000000 */
[----:B------:R-:W-:Y:S01]  /*09d0*/  FFMA R5, -R14, 0.0015021841973066329956, R5 ;  /* 0x3ac4e4f00e057823 */ /* 0x000fe20000000105 */
[----:B------:R-:W0:Y:S01]  /*09e0*/  FRND R4, R17 ;  /* 0x0000001100047307 */ /* 0x000e220000201000 */
[----:B------:R-:W-:Y:S01]  /*09f0*/  FFMA R11, R21, 1.9251366722983220825e-08, R6 ;  /* 0x32a55e34150b7823 */ /* 0x000fe20000000006 */
[----:B------:R-:W-:Y:S01]  /*0a00*/  FADD R13, R2, -R13 ;  /* 0x8000000d020d7221 */ /* 0x000fe20000000000 */
[----:B------:R-:W-:Y:S01]  /*0a10*/  FFMA R2, R10, 2.5, -R17 ;  /* 0x402000000a027823 */ /* 0x000fe20000000811 */
[----:B------:R-:W-:Y:S01]  /*0a20*/  FFMA R18, R18, 0.00050072808517143130302, R5 ;  /* 0x3a03434b12127823 */ /* 0x000fe20000000005 */
[----:B------:R-:W-:Y:S01]  /*0a30*/  MOV R5, 0x391fcb8e ;  /* 0x391fcb8e00057802 */ /* 0x000fe20000000f00 */
[----:B------:R-:W-:Y:S01]  /*0a40*/  FFMA R14, -R16, 0.017944158986210823059, R11 ;  /* 0x3c92ffa1100e7823 */ /* 0x000fe2000000010b */
[----:B------:R-:W-:Y:S01]  /*0a50*/  FFMA R2, R13, 2.5, R2 ;  /* 0x402000000d027823 */ /* 0x000fe20000000002 */
[----:B------:R-:W-:Y:S01]  /*0a60*/  FADD R19, R23, -0.16972883045673370361 ;  /* 0xbe2dcd6517137421 */ /* 0x000fe20000000000 */
[----:B------:R-:W-:Y:S01]  /*0a70*/  FSETP.GT.AND P4, PT, |R17|, 152, PT ;  /* 0x431800001100780b */ /* 0x000fe20003f84200 */
[----:B------:R-:W-:Y:S01]  /*0a80*/  FFMA R20, R21, 0.0059813861735165119171, R14 ;  /* 0x3bc3ff8115147823 */ /* 0x000fe2000000000e */
[----:B------:R-:W-:Y:S01]  /*0a90*/  FSETP.GEU.AND P5, PT, R17, RZ, PT ;  /* 0x000000ff1100720b */ /* 0x000fe20003fae000 */
[----:B------:R1:W-:Y:S01]  /*0aa0*/  F2I.NTZ R21, R17 ;  /* 0x0000001100157305 */ /* 0x0003e20000203100 */
[C---:B------:R-:W-:Y:S01]  /*0ab0*/  FMUL R6, R19.reuse, 0.3333333432674407959 ;  /* 0x3eaaaaab13067820 */ /* 0x040fe20000400000 */
[----:B------:R-:W-:Y:S01]  /*0ac0*/  FADD R14, R19, 0.16972883045673370361 ;  /* 0x3e2dcd65130e7421 */ /* 0x000fe20000000000 */
[----:B0-----:R-:W-:Y:S01]  /*0ad0*/  FADD R15, R17, -R4 ;  /* 0x80000004110f7221 */ /* 0x001fe20000000000 */
[----:B------:R-:W-:Y:S01]  /*0ae0*/  FSETP.GT.AND P0, PT, R4, RZ, PT ;  /* 0x000000ff0400720b */ /* 0x000fe20003f04000 */
[----:B------:R-:W-:Y:S01]  /*0af0*/  FFMA R28, R19, 0.3333333432674407959, -R6 ;  /* 0x3eaaaaab131c7823 */ /* 0x000fe20000000806 */
[----:B------:R-:W-:Y:S01]  /*0b00*/  FADD R23, R23, -R14 ;  /* 0x8000000e17177221 */ /* 0x000fe20000000000 */
[----:B------:R-:W-:Y:S01]  /*0b10*/  FADD R22, R2, R15 ;  /* 0x0000000f02167221 */ /* 0x000fe20000000000 */
[----:B------:R-:W-:Y:S01]  /*0b20*/  SEL R24, RZ, 0x83000000, P0 ;  /* 0x83000000ff187807 */ /* 0x000fe20000000000 */
[----:B------:R-:W-:Y:S01]  /*0b30*/  FADD R16, R20, 6.3205990791320800781 ;  /* 0x40ca425914107421 */ /* 0x000fe20000000000 */
[----:B------:R-:W0:Y:S01]  /*0b40*/  FRND R11, R6 ;  /* 0x00000006000b7307 */ /* 0x000e220000201000 */
[----:B------:R-:W-:Y:S01]  /*0b50*/  FFMA R25, R22, R5, 0.0013391353422775864601 ;  /* 0x3aaf85ed16197423 */ /* 0x000fe20000000005 */
[----:B------:R-:W-:Y:S01]  /*0b60*/  FADD R15, R18, -1.9069228172302246094 ;  /* 0xbff4160c120f7421 */ /* 0x000fe20000000000 */
[----:B------:R-:W-:Y:S01]  /*0b70*/  IADD3 R26, PT, PT, R24, 0x7f000000, RZ ;  /* 0x7f000000181a7810 */ /* 0x000fe20007ffe0ff */
[----:B-1----:R-:W-:Y:S01]  /*0b80*/  FMUL R17, R10, 1.5 ;  /* 0x3fc000000a117820 */ /* 0x002fe20000400000 */
[----:B------:R-:W-:Y:S01]  /*0b90*/  FFMA R25, R22, R25, 0.0096188392490148544312 ;  /* 0x3c1d985616197423 */ /* 0x000fe20000000019 */
[C---:B------:R-:W-:Y:S01]  /*0ba0*/  FADD R27, R15.reuse, 1.9069228172302246094 ;  /* 0x3ff4160c0f1b7421 */ /* 0x040fe20000000000 */
[C---:B------:R-:W-:Y:S01]  /*0bb0*/  FMUL R4, R15.reuse, 0.5 ;  /* 0x3f0000000f047820 */ /* 0x040fe20000400000 */
[----:B------:R-:W-:Y:S01]  /*0bc0*/  FFMA R10, R10, 1.5, -R17 ;  /* 0x3fc000000a0a7823 */ /* 0x000fe20000000811 */
[----:B------:R-:W-:Y:S01]  /*0bd0*/  FFMA R25, R22, R25, 0.055503588169813156128 ;  /* 0x3d6357bb16197423 */ /* 0x000fe20000000019 */
[----:B------:R-:W-:Y:S01]  /*0be0*/  FADD R14, R18, -R27 ;  /* 0x8000001b120e7221 */ /* 0x000fe20000000000 */
[----:B------:R-:W-:Y:S01]  /*0bf0*/  FADD R27, R16, -6.3205990791320800781 ;  /* 0xc0ca4259101b7421 */ /* 0x000fe20000000000 */
[----:B------:R-:W-:Y:S01]  /*0c00*/  FFMA R15, R15, 0.5, -R4 ;  /* 0x3f0000000f0f7823 */ /* 0x000fe20000000804 */
[----:B------:R-:W-:Y:S01]  /*0c10*/  FFMA R25, R22, R25, 0.24022644758224487305 ;  /* 0x3e75fdec16197423 */ /* 0x000fe20000000019 */
[----:B------:R-:W-:Y:S01]  /*0c20*/  FRND R18, R17 ;  /* 0x0000001100127307 */ /* 0x000fe20000201000 */
[----:B0-----:R-:W-:Y:S01]  /*0c30*/  FSETP.GT.AND P6, PT, R11, RZ, PT ;  /* 0x000000ff0b00720b */ /* 0x001fe20003fc4000 */
[----:B------:R-:W-:Y:S01]  /*0c40*/  FADD R20, R20, -R27 ;  /* 0x8000001b14147221 */ /* 0x000fe20000000000 */
[----:B------:R-:W-:Y:S01]  /*0c50*/  FFMA R25, R22, R25, 0.69314718246459960938 ;  /* 0x3f31721816197423 */ /* 0x000fe20000000019 */
[----:B------:R-:W-:Y:S01]  /*0c60*/  FFMA R14, R14, 0.5, R15 ;  /* 0x3f0000000e0e7823 */ /* 0x000fe2000000000f */
[----:B------:R-:W-:-:S02]  /*0c70*/  FSETP.GT.AND P0, PT, |R6|, 152, PT ;  /* 0x431800000600780b */ /* 0x000fc40003f04200 */
[----:B------:R-:W-:Y:S01]  /*0c80*/  FFMA R25, R22, R25, 1 ;  /* 0x3f80000016197423 */ /* 0x000fe20000000019 */
[----:B------:R-:W-:Y:S01]  /*0c90*/  FFMA R22, R23, 0.3333333432674407959, R28 ;  /* 0x3eaaaaab17167823 */ /* 0x000fe2000000001c */
[----:B------:R-:W-:Y:S01]  /*0ca0*/  LEA R28, R21, -R24, 0x17 ;  /* 0x80000018151c7211 */ /* 0x000fe200078eb8ff */
[----:B------:R-:W-:Y:S01]  /*0cb0*/  FMUL R21, R16, 2 ;  /* 0x4000000010157820 */ /* 0x000fe20000400000 */
[----:B------:R-:W-:Y:S01]  /*0cc0*/  FADD R23, R6, -R11 ;  /* 0x8000000b06177221 */ /* 0x000fe20000000000 */
[----:B------:R-:W-:Y:S01]  /*0cd0*/  FRND R19, R4 ;  /* 0x0000000400137307 */ /* 0x000fe20000201000 */
[----:B------:R-:W-:Y:S01]  /*0ce0*/  FMUL R25, R25, R26 ;  /* 0x0000001a19197220 */ /* 0x000fe20000400000 */
[----:B------:R-:W-:Y:S01]  /*0cf0*/  FFMA R11, R16, 2, -R21 ;  /* 0x40000000100b7823 */ /* 0x000fe20000000815 */
[----:B------:R-:W-:Y:S01]  /*0d00*/  FFMA R26, R13, 1.5, R10 ;  /* 0x3fc000000d1a7823 */ /* 0x000fe2000000000a */
[----:B------:R-:W-:Y:S01]  /*0d10*/  FADD R22, R22, R23 ;  /* 0x0000001716167221 */ /* 0x000fe20000000000 */
[----:B------:R-:W-:Y:S01]  /*0d20*/  SEL R13, RZ, 0x83000000, P6 ;  /* 0x83000000ff0d7807 */ /* 0x000fe20003000000 */
[----:B------:R-:W-:Y:S01]  /*0d30*/  FFMA R20, R20, 2, R11 ;  /* 0x4000000014147823 */ /* 0x000fe2000000000b */
[----:B------:R-:W-:Y:S01]  /*0d40*/  FSETP.GEU.AND P1, PT, R6, RZ, PT ;  /* 0x000000ff0600720b */ /* 0x000fe20003f2e000 */
[----:B------:R-:W0:Y:S01]  /*0d50*/  FRND R24, R21 ;  /* 0x0000001500187307 */ /* 0x000e220000201000 */
[----:B------:R-:W-:-:S02]  /*0d60*/  FSETP.GT.AND P2, PT, |R17|, 152, PT ;  /* 0x431800001100780b */ /* 0x000fc40003f44200 */
[----:B------:R-:W-:-:S05]  /*0d70*/  FSETP.GEU.AND P3, PT, R17, RZ, PT ;  /* 0x000000ff1100720b */ /* 0x000fca0003f6e000 */
[----:B------:R1:W-:Y:S01]  /*0d80*/  F2I.NTZ R2, R6 ;  /* 0x0000000600027305 */ /* 0x0003e20000203100 */
[----:B0-----:R-:W-:Y:S01]  /*0d90*/  FADD R15, R21, -R24 ;  /* 0x80000018150f7221 */ /* 0x001fe20000000000 */
[----:B------:R-:W-:Y:S01]  /*0da0*/  FSETP.GT.AND P6, PT, R24, RZ, PT ;  /* 0x000000ff1800720b */ /* 0x000fe20003fc4000 */
[----:B-1----:R-:W-:Y:S01]  /*0db0*/  FMUL R6, R25, R28 ;  /* 0x0000001c19067220 */ /* 0x002fe20000400000 */
[----:B------:R-:W-:Y:S01]  /*0dc0*/  FADD R25, R17, -R18 ;  /* 0x8000001211197221 */ /* 0x000fe20000000000 */
[----:B------:R-:W-:Y:S01]  /*0dd0*/  FADD R20, R20, R15 ;  /* 0x0000000f14147221 */ /* 0x000fe20000000000 */
[----:B------:R-:W-:Y:S02]  /*0de0*/  @P4 FSEL R6, RZ, +INF , !P5 ;  /* 0x7f800000ff064808 */ /* 0x000fe40006800000 */
[----:B------:R0:W-:Y:S01]  /*0df0*/  F2I.NTZ R10, R17 ;  /* 0x00000011000a7305 */ /* 0x0001e20000203100 */
[----:B------:R-:W-:Y:S01]  /*0e00*/  SEL R28, RZ, 0x83000000, P6 ;  /* 0x83000000ff1c7807 */ /* 0x000fe20003000000 */
[----:B------:R-:W-:Y:S01]  /*0e10*/  FFMA R23, R20, R5, 0.0013391353422775864601 ;  /* 0x3aaf85ed14177423 */ /* 0x000fe20000000005 */
[----:B------:R-:W-:Y:S01]  /*0e20*/  FSETP.GT.AND P4, PT, R18, RZ, PT ;  /* 0x000000ff1200720b */ /* 0x000fe20003f84000 */
[----:B------:R-:W-:Y:S01]  /*0e30*/  FADD R16, R26, R25 ;  /* 0x000000191a107221 */ /* 0x000fe20000000000 */
[----:B------:R-:W-:Y:S01]  /*0e40*/  FSETP.GT.AND P6, PT, R19, RZ, PT ;  /* 0x000000ff1300720b */ /* 0x000fe20003fc4000 */
[----:B------:R-:W-:Y:S01]  /*0e50*/  FFMA R23, R20, R23, 0.0096188392490148544312 ;  /* 0x3c1d985614177423 */ /* 0x000fe20000000017 */
[----:B------:R-:W-:Y:S01]  /*0e60*/  FADD R19, R4, -R19 ;  /* 0x8000001304137221 */ /* 0x000fe20000000000 */
[----:B------:R1:W2:Y:S01]  /*0e70*/  F2I.NTZ R27, R21 ;  /* 0x00000015001b7305 */ /* 0x0002a20000203100 */
[----:B0-----:R-:W-:Y:S01]  /*0e80*/  FFMA R17, R22, R5, 0.0013391353422775864601 ;  /* 0x3aaf85ed16117423 */ /* 0x001fe20000000005 */
[----:B------:R-:W-:Y:S01]  /*0e90*/  FFMA R23, R20, R23, 0.055503588169813156128 ;  /* 0x3d6357bb14177423 */ /* 0x000fe20000000017 */
[----:B------:R-:W-:Y:S01]  /*0ea0*/  SEL R11, RZ, 0x83000000, P4 ;  /* 0x83000000ff0b7807 */ /* 0x000fe20002000000 */
[----:B------:R-:W-:Y:S01]  /*0eb0*/  FADD R18, R14, R19 ;  /* 0x000000130e127221 */ /* 0x000fe20000000000 */
[C---:B------:R-:W-:Y:S01]  /*0ec0*/  FSETP.GT.AND P5, PT, |R21|.reuse, 152, PT ;  /* 0x431800001500780b */ /* 0x040fe20003fa4200 */
[----:B------:R-:W-:Y:S01]  /*0ed0*/  FFMA R17, R22, R17, 0.0096188392490148544312 ;  /* 0x3c1d985616117423 */ /* 0x000fe20000000011 */
[----:B------:R-:W-:Y:S01]  /*0ee0*/  FSETP.GEU.AND P4, PT, R21, RZ, PT ;  /* 0x000000ff1500720b */ /* 0x000fe20003f8e000 */
[----:B------:R-:W-:Y:S01]  /*0ef0*/  FFMA R23, R20, R23, 0.24022644758224487305 ;  /* 0x3e75fdec14177423 */ /* 0x000fe20000000017 */
[-C--:B-1----:R-:W-:Y:S01]  /*0f00*/  FFMA R21, R16, R5.reuse, 0.0013391353422775864601 ;  /* 0x3aaf85ed10157423 */ /* 0x082fe20000000005 */
[----:B------:R-:W-:Y:S01]  /*0f10*/  FFMA R19, R18, R5, 0.0013391353422775864601 ;  /* 0x3aaf85ed12137423 */ /* 0x000fe20000000005 */
[----:B------:R-:W-:Y:S01]  /*0f20*/  FFMA R17, R22, R17, 0.055503588169813156128 ;  /* 0x3d6357bb16117423 */ /* 0x000fe20000000011 */
[----:B------:R-:W-:Y:S01]  /*0f30*/  FFMA R23, R20, R23, 0.69314718246459960938 ;  /* 0x3f31721814177423 */ /* 0x000fe20000000017 */
[----:B------:R-:W-:Y:S01]  /*0f40*/  FFMA R21, R16, R21, 0.0096188392490148544312 ;  /* 0x3c1d985610157423 */ /* 0x000fe20000000015 */
[----:B------:R-:W-:Y:S01]  /*0f50*/  IADD3 R15, PT, PT, R28, 0x7f000000, RZ ;  /* 0x7f0000001c0f7810 */ /* 0x000fe20007ffe0ff */
[----:B------:R-:W-:Y:S01]  /*0f60*/  FFMA R19, R18, R19, 0.0096188392490148544312 ;  /* 0x3c1d985612137423 */ /* 0x000fe20000000013 */
[----:B------:R-:W-:Y:S01]  /*0f70*/  FFMA R17, R22, R17, 0.24022644758224487305 ;  /* 0x3e75fdec16117423 */ /* 0x000fe20000000011 */
[----:B------:R-:W-:Y:S01]  /*0f80*/  FFMA R21, R16, R21, 0.055503588169813156128 ;  /* 0x3d6357bb10157423 */ /* 0x000fe20000000015 */
[----:B------:R-:W-:Y:S01]  /*0f90*/  FFMA R20, R20, R23, 1 ;  /* 0x3f80000014147423 */ /* 0x000fe20000000017 */
[----:B------:R-:W-:Y:S01]  /*0fa0*/  FFMA R19, R18, R19, 0.055503588169813156128 ;  /* 0x3d6357bb12137423 */ /* 0x000fe20000000013 */
[----:B------:R-:W-:Y:S01]  /*0fb0*/  FFMA R17, R22, R17, 0.69314718246459960938 ;  /* 0x3f31721816117423 */ /* 0x000fe20000000011 */
[----:B------:R-:W-:Y:S01]  /*0fc0*/  FFMA R21, R16, R21, 0.24022644758224487305 ;  /* 0x3e75fdec10157423 */ /* 0x000fe20000000015 */
[----:B------:R-:W-:Y:S01]  /*0fd0*/  FMUL R20, R20, R15 ;  /* 0x0000000f14147220 */ /* 0x000fe20000400000 */
[----:B--2---:R-:W-:Y:S01]  /*0fe0*/  LEA R5, R27, -R28, 0x17 ;  /* 0x8000001c1b057211 */ /* 0x004fe200078eb8ff */
[----:B------:R-:W0:Y:S01]  /*0ff0*/  F2I.NTZ R14, R4 ;  /* 0x00000004000e7305 */ /* 0x000e220000203100 */
[----:B------:R-:W-:Y:S01]  /*1000*/  LEA R15, R2, -R13, 0x17 ;  /* 0x8000000d020f7211 */ /* 0x000fe200078eb8ff */
[----:B------:R-:W-:Y:S01]  /*1010*/  FFMA R19, R18, R19, 0.24022644758224487305 ;  /* 0x3e75fdec12137423 */ /* 0x000fe20000000013 */
[----:B------:R-:W-:Y:S01]  /*1020*/  IADD3 R2, PT, PT, R13, 0x7f000000, RZ ;  /* 0x7f0000000d027810 */ /* 0x000fe20007ffe0ff */
[----:B------:R-:W-:Y:S01]  /*1030*/  FFMA R17, R22, R17, 1 ;  /* 0x3f80000016117423 */ /* 0x000fe20000000011 */
[----:B------:R-:W-:Y:S01]  /*1040*/  FFMA R21, R16, R21, 0.69314718246459960938 ;  /* 0x3f31721810157423 */ /* 0x000fe20000000015 */
[----:B------:R-:W-:Y:S01]  /*1050*/  FMUL R20, R20, R5 ;  /* 0x0000000514147220 */ /* 0x000fe20000400000 */
[----:B------:R-:W-:Y:S01]  /*1060*/  FFMA R19, R18, R19, 0.69314718246459960938 ;  /* 0x3f31721812137423 */ /* 0x000fe20000000013 */
[----:B------:R-:W-:Y:S01]  /*1070*/  FMUL R2, R17, R2 ;  /* 0x0000000211027220 */ /* 0x000fe20000400000 */
[----:B------:R-:W-:Y:S01]  /*1080*/  @P5 FSEL R20, RZ, +INF , !P4 ;  /* 0x7f800000ff145808 */ /* 0x000fe20006000000 */
[----:B------:R-:W-:Y:S01]  /*1090*/  FFMA R16, R16, R21, 1 ;  /* 0x3f80000010107423 */ /* 0x000fe20000000015 */
[----:B------:R-:W-:Y:S01]  /*10a0*/  SEL R21, RZ, 0x83000000, P6 ;  /* 0x83000000ff157807 */ /* 0x000fe20003000000 */
[----:B------:R-:W-:Y:S01]  /*10b0*/  FFMA R19, R18, R19, 1 ;  /* 0x3f80000012137423 */ /* 0x000fe20000000013 */
[----:B------:R-:W-:Y:S01]  /*10c0*/  FSETP.GT.AND P6, PT, |R4|, 152, PT ;  /* 0x431800000400780b */ /* 0x000fe20003fc4200 */
[----:B------:R-:W-:Y:S01]  /*10d0*/  FMUL R15, R2, R15 ;  /* 0x0000000f020f7220 */ /* 0x000fe20000400000 */
[----:B------:R-:W-:Y:S01]  /*10e0*/  LEA R18, R10, -R11, 0x17 ;  /* 0x8000000b0a127211 */ /* 0x000fe200078eb8ff */
[----:B------:R-:W-:Y:S01]  /*10f0*/  FMUL R2, R20, 2.00000000000000000000e+10 ;  /* 0x509502f914027820 */ /* 0x000fe20000400000 */
[----:B------:R-:W-:Y:S01]  /*1100*/  IADD3 R10, PT, PT, R21, 0x7f000000, RZ ;  /* 0x7f000000150a7810 */ /* 0x000fe20007ffe0ff */
[----:B------:R-:W-:Y:S01]  /*1110*/  FMUL R5, R9, -2 ;  /* 0xc000000009057820 */ /* 0x000fe20000400000 */
[----:B------:R-:W-:Y:S01]  /*1120*/  @P0 FSEL R15, RZ, +INF , !P1 ;  /* 0x7f800000ff0f0808 */ /* 0x000fe20004800000 */
[----:B------:R-:W1:Y:S01]  /*1130*/  FCHK P0, R2, 12.399999618530273438 ;  /* 0x4146666602007902 */ /* 0x000e620000000000 */
[----:B------:R-:W-:Y:S01]  /*1140*/  IADD3 R13, PT, PT, R11, 0x7f000000, RZ ;  /* 0x7f0000000b0d7810 */ /* 0x000fe20007ffe0ff */
[----:B------:R-:W-:Y:S01]  /*1150*/  FMUL R10, R19, R10 ;  /* 0x0000000a130a7220 */ /* 0x000fe20000400000 */
[----:B0-----:R-:W-:-:S02]  /*1160*/  LEA R11, R14, -R21, 0x17 ;  /* 0x800000150e0b7211 */ /* 0x001fc400078eb8ff */
[----:B------:R-:W-:Y:S01]  /*1170*/  FSETP.GEU.AND P4, PT, R4, RZ, PT ;  /* 0x000000ff0400720b */ /* 0x000fe20003f8e000 */
[----:B------:R-:W-:Y:S01]  /*1180*/  FMUL R13, R16, R13 ;  /* 0x0000000d100d7220 */ /* 0x000fe20000400000 */
[----:B------:R-:W-:Y:S02]  /*1190*/  HFMA2 R16, -RZ, RZ, 1.970703125, -0.00044918060302734375 ;  /* 0x3fe28f5cff107431 */ /* 0x000fe400000001ff */
[----:B------:R-:W-:Y:S01]  /*11a0*/  FMUL R10, R10, R11 ;  /* 0x0000000b0a0a7220 */ /* 0x000fe20000400000 */
[----:B------:R-:W-:Y:S01]  /*11b0*/  @P6 FSEL R10, RZ, +INF , !P4 ;  /* 0x7f800000ff0a6808 */ /* 0x000fe20006000000 */
[----:B------:R-:W-:Y:S01]  /*11c0*/  FFMA R11, R2, R3, RZ ;  /* 0x00000003020b7223 */ /* 0x000fe200000000ff */
[----:B------:R-:W-:Y:S01]  /*11d0*/  FMUL R13, R13, R18 ;  /* 0x000000120d0d7220 */ /* 0x000fe20000400000 */
[----:B------:R-:W-:Y:S01]  /*11e0*/  @P2 FSEL R13, RZ, +INF , !P3 ;  /* 0x7f800000ff0d2808 */ /* 0x000fe20005800000 */
[----:B------:R-:W-:Y:S01]  /*11f0*/  FMUL R4, R6, 0.15700000524520874023 ;  /* 0x3e20c49c06047820 */ /* 0x000fe20000400000 */
[----:B------:R-:W-:Y:S01]  /*1200*/  FMUL R10, R10, 1.3500000238418579102 ;  /* 0x3faccccd0a0a7820 */ /* 0x000fe20000400000 */
[----:B------:R-:W-:Y:S01]  /*1210*/  FFMA R14, R11, -12.399999618530273438, R2 ;  /* 0xc14666660b0e7823 */ /* 0x000fe20000000002 */
[----:B------:R-:W-:Y:S01]  /*1220*/  FMUL R6, R5, 0.69999998807907104492 ;  /* 0x3f33333305067820 */ /* 0x000fe20000400000 */
[----:B------:R-:W-:Y:S01]  /*1230*/  FFMA R4, R4, R15, -0.032000001519918441772 ;  /* 0xbd03126f04047423 */ /* 0x000fe2000000000f */
[----:B------:R-:W-:Y:S01]  /*1240*/  FFMA R5, R10, R13, -0.028999999165534973145 ;  /* 0xbced91680a057423 */ /* 0x000fe2000000000d */
[----:B------:R-:W-:Y:S01]  /*1250*/  FFMA R11, R3, R14, R11 ;  /* 0x0000000e030b7223 */ /* 0x000fe2000000000b */
[----:B------:R-:W-:Y:S01]  /*1260*/  FFMA R10, R7, -R16, 0.35699999332427978516 ;  /* 0x3eb6c8b4070a7423 */ /* 0x000fe20000000810 */
[----:B------:R-:W-:Y:S01]  /*1270*/  FMUL R6, R6, 0.1875 ;  /* 0x3e40000006067820 */ /* 0x000fe20000400000 */
[----:B-1----:R-:W-:Y:S06]  /*1280*/  @!P0 BRA `(.L_x_2) ;  /* 0x0000000000108947 */ /* 0x002fec0003800000 */
[----:B------:R-:W-:Y:S02]  /*1290*/  MOV R3, 0x41466666 ;  /* 0x4146666600037802 */ /* 0x000fe40000000f00 */
[----:B------:R-:W-:-:S07]  /*12a0*/  MOV R19, 0x12c0 ;  /* 0x000012c000137802 */ /* 0x000fce0000000f00 */
[----:B------:R-:W-:Y:S05]  /*12b0*/  CALL.REL.NOINC `($__internal_2_$__cuda_sm3x_div_rn_noftz_f32_slowpath) ;  /* 0x0000005000047944 */ /* 0x000fea0003c00000 */
[----:B------:R-:W-:-:S07]  /*12c0*/  MOV R11, R21 ;  /* 0x00000015000b7202 */ /* 0x000fce0000000f00 */
.L_x_2:
[----:B------:R-:W-:Y:S01]  /*12d0*/  MOV R3, 0x31638e38 ;  /* 0x31638e3800037802 */ /* 0x000fe20000000f00 */
[----:B------:R-:W-:Y:S01]  /*12e0*/  FADD R9, R9, 1 ;  /* 0x3f80000009097421 */ /* 0x000fe20000000000 */
[----:B------:R-:W-:Y:S02]  /*12f0*/  MOV R2, 0x3fb8aa3b ;  /* 0x3fb8aa3b00027802 */ /* 0x000fe40000000f00 */
[----:B------:R-:W-:Y:S02]  /*1300*/  MOV R13, 0x3eaaaaaa ;  /* 0x3eaaaaaa000d7802 */ /* 0x000fe40000000f00 */
[----:B------:R-:W-:Y:S01]  /*1310*/  MOV R17, 0x391fcb8e ;  /* 0x391fcb8e00117802 */ /* 0x000fe20000000f00 */
[----:B------:R-:W-:-:S04]  /*1320*/  FFMA R2, R2, R3, -8.7955598360167641658e-09 ;  /* 0xb2171b4802027423 */ /* 0x000fc80000000003 */
[----:B------:R-:W-:-:S04]  /*1330*/  FFMA R2, R13, 1.9251366722983220825e-08, R2 ;  /* 0x32a55e340d027823 */ /* 0x000fc80000000002 */
[----:B------:R-:W-:-:S04]  /*1340*/  FFMA R2, R3, 0.040756314992904663086, R2 ;  /* 0x3d26f01803027823 */ /* 0x000fc80000000002 */
[----:B------:R-:W-:-:S04]  /*1350*/  FFMA R3, R13, 0.013585438951849937439, R2 ;  /* 0x3c5e95760d037823 */ /* 0x000fc80000000002 */
[----:B------:R-:W-:-:S04]  /*1360*/  FADD R2, R3, -0.51910167932510375977 ;  /* 0xbf04e3d903027421 */ /* 0x000fc80000000000 */
[C---:B------:R-:W-:Y:S01]  /*1370*/  FMUL R13, R2.reuse, 0.31000000238418579102 ;  /* 0x3e9eb852020d7820 */ /* 0x040fe20000400000 */
[----:B------:R-:W-:-:S03]  /*1380*/  FADD R14, R2, 0.51910167932510375977 ;  /* 0x3f04e3d9020e7421 */ /* 0x000fc60000000000 */
[----:B------:R-:W0:Y:S01]  /*1390*/  FRND R16, R13 ;  /* 0x0000000d00107307 */ /* 0x000e220000201000 */
[----:B------:R-:W-:Y:S01]  /*13a0*/  FADD R14, R3, -R14 ;  /* 0x8000000e030e7221 */ /* 0x000fe20000000000 */
[----:B------:R-:W-:Y:S01]  /*13b0*/  FFMA R15, R2, 0.31000000238418579102, -R13 ;  /* 0x3e9eb852020f7823 */ /* 0x000fe2000000080d */
[----:B------:R-:W-:-:S03]  /*13c0*/  FSETP.GEU.AND P1, PT, R13, RZ, PT ;  /* 0x000000ff0d00720b */ /* 0x000fc60003f2e000 */
[----:B------:R-:W-:Y:S02]  /*13d0*/  FFMA R14, R14, 0.31000000238418579102, R15 ;  /* 0x3e9eb8520e0e7823 */ /* 0x000fe4000000000f */
[----:B------:R-:W1:Y:S01]  /*13e0*/  F2I.NTZ R2, R13 ;  /* 0x0000000d00027305 */ /* 0x000e620000203100 */
[----:B0-----:R-:W-:Y:S01]  /*13f0*/  FADD R15, R13, -R16 ;  /* 0x800000100d0f7221 */ /* 0x001fe20000000000 */
[----:B------:R-:W-:-:S03]  /*1400*/  FSETP.GT.AND P0, PT, R16, RZ, PT ;  /* 0x000000ff1000720b */ /* 0x000fc60003f04000 */
[----:B------:R-:W-:-:S04]  /*1410*/  FADD R14, R14, R15 ;  /* 0x0000000f0e0e7221 */ /* 0x000fc80000000000 */
[C---:B------:R-:W-:Y:S01]  /*1420*/  FFMA R15, R14.reuse, R17, 0.0013391353422775864601 ;  /* 0x3aaf85ed0e0f7423 */ /* 0x040fe20000000011 */
[----:B------:R-:W-:Y:S02]  /*1430*/  SEL R17, RZ, 0x83000000, P0 ;  /* 0x83000000ff117807 */ /* 0x000fe40000000000 */
[----:B------:R-:W-:Y:S01]  /*1440*/  FSETP.GT.AND P0, PT, |R13|, 152, PT ;  /* 0x431800000d00780b */ /* 0x000fe20003f04200 */
[----:B------:R-:W-:Y:S01]  /*1450*/  FFMA R15, R14, R15, 0.0096188392490148544312 ;  /* 0x3c1d98560e0f7423 */ /* 0x000fe2000000000f */
[----:B------:R-:W-:Y:S02]  /*1460*/  IADD3 R16, PT, PT, R17, 0x7f000000, RZ ;  /* 0x7f00000011107810 */ /* 0x000fe40007ffe0ff */
[----:B-1----:R-:W-:Y:S01]  /*1470*/  LEA R2, R2, -R17, 0x17 ;  /* 0x8000001102027211 */ /* 0x002fe200078eb8ff */
[----:B------:R-:W-:Y:S01]  /*1480*/  FFMA R15, R14, R15, 0.055503588169813156128 ;  /* 0x3d6357bb0e0f7423 */ /* 0x000fe2000000000f */
[----:B------:R-:W-:Y:S01]  /*1490*/  FMUL R17, R9, 2.00000000000000000000e+10 ;  /* 0x509502f909117820 */ /* 0x000fe20000400000 */
[----:B------:R-:W-:-:S02]  /*14a0*/  MOV R13, 0x3f12f1aa ;  /* 0x3f12f1aa000d7802 */ /* 0x000fc40000000f00 */
[C---:B------:R-:W-:Y:S02]  /*14b0*/  FFMA R15, R14.reuse, R15, 0.24022644758224487305 ;  /* 0x3e75fdec0e0f7423 */ /* 0x040fe4000000000f */
[----:B------:R-:W-:Y:S02]  /*14c0*/  IADD3 R9, PT, PT, R17, 0x1800000, RZ ;  /* 0x0180000011097810 */ /* 0x000fe40007ffe0ff */
[C---:B------:R-:W-:Y:S02]  /*14d0*/  FFMA R15, R14.reuse, R15, 0.69314718246459960938 ;  /* 0x3f3172180e0f7423 */ /* 0x040fe4000000000f */
[----:B------:R-:W-:Y:S02]  /*14e0*/  LOP3.LUT R9, R9, 0x7f800000, RZ, 0xc0, !PT ;  /* 0x7f80000009097812 */ /* 0x000fe400078ec0ff */
[----:B------:R-:W-:-:S04]  /*14f0*/  FFMA R15, R14, R15, 1 ;  /* 0x3f8000000e0f7423 */ /* 0x000fc8000000000f */
[----:B------:R-:W-:-:S04]  /*1500*/  FMUL R15, R15, R16 ;  /* 0x000000100f0f7220 */ /* 0x000fc80000400000 */
[----:B------:R-:W-:Y:S01]  /*1510*/  FMUL R2, R15, R2 ;  /* 0x000000020f027220 */ /* 0x000fe20000400000 */
[----:B------:R-:W-:Y:S02]  /*1520*/  @P0 FSEL R2, RZ, +INF , !P1 ;  /* 0x7f800000ff020808 */ /* 0x000fe40004800000 */
[----:B------:R-:W-:-:S03]  /*1530*/  ISETP.GT.U32.AND P0, PT, R9, 0x1ffffff, PT ;  /* 0x01ffffff0900780c */ /* 0x000fc60003f04070 */
[----:B------:R-:W-:-:S04]  /*1540*/  FFMA R2, R2, R13, 0.4629999995231628418 ;  /* 0x3eed0e5602027423 */ /* 0x000fc8000000000d */
[----:B------:R-:W-:-:S04]  /*1550*/  FADD R2, R7, R2 ;  /* 0x0000000207027221 */ /* 0x000fc80000000000 */
[----:B------:R-:W-:Y:S02]  /*1560*/  FMUL R11, R2, R11 ;  /* 0x0000000b020b7220 */ /* 0x000fe40000400000 */
[----:B------:R-:W-:Y:S05]  /*1570*/  @P0 BRA `(.L_x_3) ;  /* 0x0000000000140947 */ /* 0x000fea0003800000 */
[----:B------:R-:W-:Y:S02]  /*1580*/  MOV R2, R17 ;  /* 0x0000001100027202 */ /* 0x000fe40000000f00 */
[----:B------:R-:W-:-:S07]  /*1590*/  MOV R14, 0x15b0 ;  /* 0x000015b0000e7802 */ /* 0x000fce0000000f00 */
[----:B------:R-:W-:Y:S05]  /*15a0*/  CALL.REL.NOINC `($__internal_0_$__cuda_sm20_rcp_rn_f32_slowpath) ;  /* 0x00000048000c7944 */ /* 0x000fea0003c00000 */
[----:B------:R-:W-:Y:S01]  /*15b0*/  UMOV UR6, UR4 ;  /* 0x0000000400067c82 */ /* 0x000fe20008000000 */
[----:B------:R-:W-:Y:S05]  /*15c0*/  BRA `(.L_x_4) ;  /* 0x0000000000147947 */ /* 0x000fea0003800000 */
.L_x_3:
[----:B------:R-:W0:Y:S02]  /*15d0*/  MUFU.RCP R2, R17 ;  /* 0x0000001100027308 */ /* 0x000e240000001000 */
[----:B0-----:R-:W-:-:S04]  /*15e0*/  FFMA R7, R17, R2, -1 ;  /* 0xbf80000011077423 */ /* 0x001fc80000000002 */
[----:B------:R-:W-:-:S04]  /*15f0*/  FADD.FTZ R7, -R7, -RZ ;  /* 0x800000ff07077221 */ /* 0x000fc80000010100 */
[----:B------:R-:W-:-:S05]  /*1600*/  FFMA R7, R2, R7, R2 ;  /* 0x0000000702077223 */ /* 0x000fca0000000002 */
[----:B------:R-:W-:-:S15]  /*1610*/  R2UR UR6, R7 ;  /* 0x00000000070672ca */ /* 0x000fde00000e0000 */
.L_x_4:
[----:B------:R-:W-:-:S04]  /*1620*/  FADD R8, R8, 1 ;  /* 0x3f80000008087421 */ /* 0x000fc80000000000 */
[----:B------:R-:W-:-:S05]  /*1630*/  FMUL R9, R8, 2.00000000000000000000e+10 ;  /* 0x509502f908097820 */ /* 0x000fca0000400000 */
[----:B------:R-:W-:-:S04]  /*1640*/  IADD3 R2, PT, PT, R9, 0x1800000, RZ ;  /* 0x0180000009027810 */ /* 0x000fc80007ffe0ff */
[----:B------:R-:W-:-:S04]  /*1650*/  LOP3.LUT R2, R2, 0x7f800000, RZ, 0xc0, !PT ;  /* 0x7f80000002027812 */ /* 0x000fc800078ec0ff */
[----:B------:R-:W-:-:S13]  /*1660*/  ISETP.GT.U32.AND P0, PT, R2, 0x1ffffff, PT ;  /* 0x01ffffff0200780c */ /* 0x000fda0003f04070 */
[----:B------:R-:W-:Y:S05]  /*1670*/  @P0 BRA `(.L_x_5) ;  /* 0x0000000000140947 */ /* 0x000fea0003800000 */
[----:B------:R-:W-:Y:S02]  /*1680*/  MOV R2, R9 ;  /* 0x0000000900027202 */ /* 0x000fe40000000f00 */
[----:B------:R-:W-:-:S07]  /*1690*/  MOV R14, 0x16b0 ;  /* 0x000016b0000e7802 */ /* 0x000fce0000000f00 */
[----:B------:R-:W-:Y:S05]  /*16a0*/  CALL.REL.NOINC `($__internal_0_$__cuda_sm20_rcp_rn_f32_slowpath) ;  /* 0x0000004400cc7944 */ /* 0x000fea0003c00000 */
[----:B------:R-:W-:Y:S01]  /*16b0*/  UMOV UR7, UR4 ;  /* 0x0000000400077c82 */ /* 0x000fe20008000000 */
[----:B------:R-:W-:Y:S05]  /*16c0*/  BRA `(.L_x_6) ;  /* 0x0000000000147947 */ /* 0x000fea0003800000 */
.L_x_5:
[----:B------:R-:W0:Y:S02]  /*16d0*/  MUFU.RCP R2, R9 ;  /* 0x0000000900027308 */ /* 0x000e240000001000 */
[----:B0-----:R-:W-:-:S04]  /*16e0*/  FFMA R7, R9, R2, -1 ;  /* 0xbf80000009077423 */ /* 0x001fc80000000002 */
[----:B------:R-:W-:-:S04]  /*16f0*/  FADD.FTZ R7, -R7, -RZ ;  /* 0x800000ff07077221 */ /* 0x000fc80000010100 */
[----:B------:R-:W-:-:S05]  /*1700*/  FFMA R7, R2, R7, R2 ;  /* 0x0000000702077223 */ /* 0x000fca0000000002 */
[----:B------:R-:W-:-:S15]  /*1710*/  R2UR UR7, R7 ;  /* 0x00000000070772ca */ /* 0x000fde00000e0000 */
.L_x_6:
[----:B------:R-:W-:-:S05]  /*1720*/  HFMA2 R7, -RZ, RZ, 1.958984375, 0.01134490966796875 ;  /* 0x3fd621cfff077431 */ /* 0x000fca00000001ff */
[----:B------:R-:W-:-:S04]  /*1730*/  FFMA R10, R10, R7, 1 ;  /* 0x3f8000000a0a7423 */ /* 0x000fc80000000007 */
[----:B------:R-:W-:-:S05]  /*1740*/  FMUL R10, R11, R10 ;  /* 0x0000000a0b0a7220 */ /* 0x000fca0000400000 */
[----:B------:R-:W-:-:S04]  /*1750*/  IADD3 R2, PT, PT, R10, 0x1800000, RZ ;  /* 0x018000000a027810 */ /* 0x000fc80007ffe0ff */
[----:B------:R-:W-:-:S04]  /*1760*/  LOP3.LUT R2, R2, 0x7f800000, RZ, 0xc0, !PT ;  /* 0x7f80000002027812 */ /* 0x000fc800078ec0ff */
[----:B------:R-:W-:-:S13]  /*1770*/  ISETP.GT.U32.AND P0, PT, R2, 0x1ffffff, PT ;  /* 0x01ffffff0200780c */ /* 0x000fda0003f04070 */
[----:B------:R-:W-:Y:S05]  /*1780*/  @P0 BRA `(.L_x_7) ;  /* 0x0000000000140947 */ /* 0x000fea0003800000 */
[----:B------:R-:W-:Y:S02]  /*1790*/  MOV R2, R10 ;  /* 0x0000000a00027202 */ /* 0x000fe40000000f00 */
[----:B------:R-:W-:-:S07]  /*17a0*/  MOV R14, 0x17c0 ;  /* 0x000017c0000e7802 */ /* 0x000fce0000000f00 */
[----:B------:R-:W-:Y:S05]  /*17b0*/  CALL.REL.NOINC `($__internal_0_$__cuda_sm20_rcp_rn_f32_slowpath) ;  /* 0x0000004400887944 */ /* 0x000fea0003c00000 */
[----:B------:R-:W-:Y:S01]  /*17c0*/  MOV R7, UR4 ;  /* 0x0000000400077c02 */ /* 0x000fe20008000f00 */
[----:B------:R-:W-:Y:S06]  /*17d0*/  BRA `(.L_x_8) ;  /* 0x0000000000107947 */ /* 0x000fec0003800000 */
.L_x_7:
[----:B------:R-:W0:Y:S02]  /*17e0*/  MUFU.RCP R7, R10 ;  /* 0x0000000a00077308 */ /* 0x000e240000001000 */
[----:B0-----:R-:W-:-:S04]  /*17f0*/  FFMA R2, R10, R7, -1 ;  /* 0xbf8000000a027423 */ /* 0x001fc80000000007 */
[----:B------:R-:W-:-:S04]  /*1800*/  FADD.FTZ R2, -R2, -RZ ;  /* 0x800000ff02027221 */ /* 0x000fc80000010100 */
[----:B------:R-:W-:-:S07]  /*1810*/  FFMA R7, R7, R2, R7 ;  /* 0x0000000207077223 */ /* 0x000fce0000000007 */
.L_x_8:
[C---:B------:R-:W-:Y:S01]  /*1820*/  FADD R8, R3.reuse, 0.48089832067489624023 ;  /* 0x3ef6384e03087421 */ /* 0x040fe20000000000 */
[----:B------:R-:W-:Y:S01]  /*1830*/  HFMA2 R15, -RZ, RZ, 1.9296875, -0.048675537109375 ;  /* 0x3fb8aa3bff0f7431 */ /* 0x000fe200000001ff */
[----:B------:R-:W-:Y:S01]  /*1840*/  MOV R11, 0x30fb823f ;  /* 0x30fb823f000b7802 */ /* 0x000fe20000000f00 */
[----:B------:R-:W-:Y:S02]  /*1850*/  HFMA2 R16, -RZ, RZ, 0.1973876953125, 2.27734375 ;  /* 0x3251408eff107431 */ /* 0x000fe400000001ff */
[C---:B------:R-:W-:Y:S01]  /*1860*/  FMUL R17, R8.reuse, 0.6666666865348815918 ;  /* 0x3f2aaaab08117820 */ /* 0x040fe20000400000 */
[C---:B------:R-:W-:Y:S01]  /*1870*/  FADD R14, R8.reuse, -0.48089832067489624023 ;  /* 0xbef6384e080e7421 */ /* 0x040fe20000000000 */
[----:B------:R-:W-:Y:S01]  /*1880*/  MOV R13, 0x3e7b823f ;  /* 0x3e7b823f000d7802 */ /* 0x000fe20000000f00 */
[----:B------:R-:W-:Y:S01]  /*1890*/  UMOV UR4, 0x400ccccd ;  /* 0x400ccccd00047882 */ /* 0x000fe20000000000 */
[----:B------:R-:W0:Y:S01]  /*18a0*/  FRND R10, R17 ;  /* 0x00000011000a7307 */ /* 0x000e220000201000 */
[----:B------:R-:W-:Y:S01]  /*18b0*/  FADD R14, R3, -R14 ;  /* 0x8000000e030e7221 */ /* 0x000fe20000000000 */
[----:B------:R-:W-:Y:S01]  /*18c0*/  FFMA R9, R8, 0.6666666865348815918, -R17 ;  /* 0x3f2aaaab08097823 */ /* 0x000fe20000000811 */
[C---:B------:R-:W-:Y:S01]  /*18d0*/  FFMA R2, R15.reuse, R11, 1.2702615492798940977e-07 ;  /* 0x340864af0f027423 */ /* 0x040fe2000000000b */
[----:B------:R-:W-:Y:S01]  /*18e0*/  MOV R18, 0x3e678356 ;  /* 0x3e67835600127802 */ /* 0x000fe20000000f00 */
[----:B------:R-:W-:Y:S01]  /*18f0*/  FFMA R3, R15, -R16, 2.2696585233461519238e-07 ;  /* 0x3473b3e60f037423 */ /* 0x000fe20000000810 */
[----:B------:R-:W-:-:S02]  /*1900*/  HFMA2 R8, -RZ, RZ, 0.64013671875, -15.109375 ;  /* 0x391fcb8eff087431 */ /* 0x000fc400000001ff */
[----:B------:R-:W-:Y:S01]  /*1910*/  FFMA R9, R14, 0.6666666865348815918, R9 ;  /* 0x3f2aaaab0e097823 */ /* 0x000fe20000000009 */
[----:B------:R-:W-:Y:S01]  /*1920*/  FFMA R2, -R13, 1.9251366722983220825e-08, R2 ;  /* 0x32a55e340d027823 */ /* 0x000fe20000000102 */
[----:B------:R-:W-:Y:S01]  /*1930*/  FFMA R3, -R18, 1.9251366722983220825e-08, R3 ;  /* 0x32a55e3412037823 */ /* 0x000fe20000000103 */
[----:B------:R1:W2:Y:S01]  /*1940*/  F2I.NTZ R21, R17 ;  /* 0x0000001100157305 */ /* 0x0002a20000203100 */
[----:B------:R-:W-:Y:S01]  /*1950*/  FSETP.GT.AND P1, PT, |R17|, 152, PT ;  /* 0x431800001100780b */ /* 0x000fe20003f24200 */
[----:B------:R-:W-:Y:S01]  /*1960*/  FFMA R2, R11, 0.021957131102681159973, R2 ;  /* 0x3cb3df710b027823 */ /* 0x000fe20000000002 */
[----:B------:R-:W-:Y:S01]  /*1970*/  FFMA R3, -R16, 0.01857860758900642395, R3 ;  /* 0x3c98322a10037823 */ /* 0x000fe20000000103 */
[C---:B------:R-:W-:Y:S01]  /*1980*/  FSETP.GEU.AND P2, PT, R17.reuse, RZ, PT ;  /* 0x000000ff1100720b */ /* 0x040fe20003f4e000 */
[----:B0-----:R-:W-:Y:S01]  /*1990*/  FADD R14, R17, -R10 ;  /* 0x8000000a110e7221 */ /* 0x001fe20000000000 */
[----:B------:R-:W-:Y:S01]  /*19a0*/  FFMA R11, -R13, 0.0073190438561141490936, R2 ;  /* 0x3befd4970d0b7823 */ /* 0x000fe20000000102 */
[----:B------:R-:W-:Y:S01]  /*19b0*/  FFMA R15, -R18, 0.0061928690411150455475, R3 ;  /* 0x3bcaed8d120f7823 */ /* 0x000fe20000000103 */
[----:B------:R-:W-:Y:S01]  /*19c0*/  FSETP.GT.AND P0, PT, R10, RZ, PT ;  /* 0x000000ff0a00720b */ /* 0x000fe20003f04000 */
[----:B------:R-:W-:Y:S01]  /*19d0*/  FADD R19, R9, R14 ;  /* 0x0000000e09137221 */ /* 0x000fe20000000000 */
[----:B------:R-:W-:Y:S01]  /*19e0*/  FADD R13, R11, 5.6456537246704101562 ;  /* 0x40b4a9320b0d7421 */ /* 0x000fe20000000000 */
[----:B------:R-:W-:Y:S01]  /*19f0*/  FADD R16, R15, 5.6738252639770507812 ;  /* 0x40b58ffa0f107421 */ /* 0x000fe20000000000 */
[----:B------:R-:W-:Y:S01]  /*1a00*/  SEL R22, RZ, 0x83000000, P0 ;  /* 0x83000000ff167807 */ /* 0x000fe20000000000 */
[----:B------:R-:W-:Y:S01]  /*1a10*/  FFMA R14, R19, R8, 0.0013391353422775864601 ;  /* 0x3aaf85ed130e7423 */ /* 0x000fe20000000008 */
[C---:B------:R-:W-:Y:S01]  /*1a20*/  FMUL R2, R13.reuse, -0.60000002384185791016 ;  /* 0xbf19999a0d027820 */ /* 0x040fe20000400000 */
[C---:B------:R-:W-:Y:S01]  /*1a30*/  FMUL R3, R16.reuse, 0.50800001621246337891 ;  /* 0x3f020c4a10037820 */ /* 0x040fe20000400000 */
[----:B------:R-:W-:Y:S01]  /*1a40*/  FADD R10, R13, -5.6456537246704101562 ;  /* 0xc0b4a9320d0a7421 */ /* 0x000fe20000000000 */
[----:B------:R-:W-:Y:S01]  /*1a50*/  FFMA R14, R19, R14, 0.0096188392490148544312 ;  /* 0x3c1d9856130e7423 */ /* 0x000fe2000000000e */
[----:B------:R-:W0:Y:S01]  /*1a60*/  FRND R9, R2 ;  /* 0x0000000200097307 */ /* 0x000e220000201000 */
[----:B------:R-:W-:Y:S01]  /*1a70*/  FFMA R13, R13, -0.60000002384185791016, -R2 ;  /* 0xbf19999a0d0d7823 */ /* 0x000fe20000000802 */
[----:B------:R-:W-:Y:S01]  /*1a80*/  FADD R10, R11, -R10 ;  /* 0x8000000a0b0a7221 */ /* 0x000fe20000000000 */
[C---:B------:R-:W-:Y:S01]  /*1a90*/  FFMA R14, R19.reuse, R14, 0.055503588169813156128 ;  /* 0x3d6357bb130e7423 */ /* 0x040fe2000000000e */
[----:B------:R-:W-:Y:S01]  /*1aa0*/  FFMA R11, R16, 0.50800001621246337891, -R3 ;  /* 0x3f020c4a100b7823 */ /* 0x000fe20000000803 */
[----:B-1----:R-:W-:Y:S01]  /*1ab0*/  IADD3 R17, PT, PT, R22, 0x7f000000, RZ ;  /* 0x7f00000016117810 */ /* 0x002fe20007ffe0ff */
[----:B------:R-:W-:Y:S01]  /*1ac0*/  FFMA R13, R10, -0.60000002384185791016, R13 ;  /* 0xbf19999a0a0d7823 */ /* 0x000fe2000000000d */
[----:B------:R-:W-:Y:S01]  /*1ad0*/  FFMA R18, R19, R14, 0.24022644758224487305 ;  /* 0x3e75fdec13127423 */ /* 0x000fe2000000000e */
[----:B--2---:R-:W-:Y:S01]  /*1ae0*/  LEA R24, R21, -R22, 0x17 ;  /* 0x8000001615187211 */ /* 0x004fe200078eb8ff */
[----:B------:R-:W1:Y:S01]  /*1af0*/  FRND R14, R3 ;  /* 0x00000003000e7307 */ /* 0x000e620000201000 */
[----:B------:R-:W-:Y:S01]  /*1b00*/  FSETP.GEU.AND P3, PT, R2, RZ, PT ;  /* 0x000000ff0200720b */ /* 0x000fe20003f6e000 */
[----:B------:R-:W-:Y:S01]  /*1b10*/  FFMA R20, R19, R18, 0.69314718246459960938 ;  /* 0x3f31721813147423 */ /* 0x000fe20000000012 */
[----:B------:R-:W-:Y:S01]  /*1b20*/  FADD R18, R16, -5.6738252639770507812 ;  /* 0xc0b58ffa10127421 */ /* 0x000fe20000000000 */
[----:B------:R-:W-:Y:S01]  /*1b30*/  FSETP.GEU.AND P4, PT, R3, RZ, PT ;  /* 0x000000ff0300720b */ /* 0x000fe20003f8e000 */
[----:B0-----:R-:W-:-:S02]  /*1b40*/  FADD R16, R2, -R9 ;  /* 0x8000000902107221 */ /* 0x001fc40000000000 */
[----:B------:R-:W-:Y:S01]  /*1b50*/  FADD R18, R15, -R18 ;  /* 0x800000120f127221 */ /* 0x000fe20000000000 */
[----:B------:R-:W-:Y:S01]  /*1b60*/  FFMA R20, R19, R20, 1 ;  /* 0x3f80000013147423 */ /* 0x000fe20000000014 */
[----:B------:R-:W-:Y:S01]  /*1b70*/  FSETP.GT.AND P0, PT, R9, RZ, PT ;  /* 0x000000ff0900720b */ /* 0x000fe20003f04000 */
[----:B------:R-:W-:Y:S01]  /*1b80*/  FADD R13, R13, R16 ;  /* 0x000000100d0d7221 */ /* 0x000fe20000000000 */
[----:B------:R-:W-:Y:S01]  /*1b90*/  FFMA R18, R18, 0.50800001621246337891, R11 ;  /* 0x3f020c4a12127823 */ /* 0x000fe2000000000b */
[----:B------:R-:W-:Y:S01]  /*1ba0*/  FMUL R17, R20, R17 ;  /* 0x0000001114117220 */ /* 0x000fe20000400000 */
[----:B------:R0:W2:Y:S01]  /*1bb0*/  F2I.NTZ R11, R2 ;  /* 0x00000002000b7305 */ /* 0x0000a20000203100 */
[----:B------:R-:W-:Y:S01]  /*1bc0*/  FFMA R16, R13, R8, 0.0013391353422775864601 ;  /* 0x3aaf85ed0d107423 */ /* 0x000fe20000000008 */
[----:B-1----:R-:W-:Y:S01]  /*1bd0*/  FADD R15, R3, -R14 ;  /* 0x8000000e030f7221 */ /* 0x002fe20000000000 */
[----:B------:R-:W-:Y:S01]  /*1be0*/  FMUL R10, R17, R24 ;  /* 0x00000018110a7220 */ /* 0x000fe20000400000 */
[----:B------:R-:W-:Y:S01]  /*1bf0*/  @P1 FSEL R10, RZ, +INF , !P2 ;  /* 0x7f800000ff0a1808 */ /* 0x000fe20005000000 */
[C---:B------:R-:W-:Y:S01]  /*1c00*/  FFMA R16, R13.reuse, R16, 0.0096188392490148544312 ;  /* 0x3c1d98560d107423 */ /* 0x040fe20000000010 */
[----:B------:R-:W-:Y:S01]  /*1c10*/  FADD R15, R18, R15 ;  /* 0x0000000f120f7221 */ /* 0x000fe20000000000 */
[----:B------:R-:W-:Y:S01]  /*1c20*/  FSETP.GT.AND P2, PT, R14, RZ, PT ;  /* 0x000000ff0e00720b */ /* 0x000fe20003f44000 */
[----:B------:R-:W1:Y:S01]  /*1c30*/  MUFU.RCP R19, R10 ;  /* 0x0000000a00137308 */ /* 0x000e620000001000 */
[----:B------:R-:W-:Y:S01]  /*1c40*/  FFMA R16, R13, R16, 0.055503588169813156128 ;  /* 0x3d6357bb0d107423 */ /* 0x000fe20000000010 */
[----:B------:R-:W-:Y:S01]  /*1c50*/  FFMA R8, R15, R8, 0.0013391353422775864601 ;  /* 0x3aaf85ed0f087423 */ /* 0x000fe20000000008 */
[----:B------:R-:W-:-:S02]  /*1c60*/  FSETP.GT.AND P1, PT, |R2|, 152, PT ;  /* 0x431800000200780b */ /* 0x000fc40003f24200 */
[----:B------:R-:W-:Y:S01]  /*1c70*/  FFMA R16, R13, R16, 0.24022644758224487305 ;  /* 0x3e75fdec0d107423 */ /* 0x000fe20000000010 */
[----:B------:R-:W-:Y:S01]  /*1c80*/  FFMA R8, R15, R8, 0.0096188392490148544312 ;  /* 0x3c1d98560f087423 */ /* 0x000fe20000000008 */
[----:B0-----:R-:W-:Y:S01]  /*1c90*/  SEL R2, RZ, 0x83000000, P0 ;  /* 0x83000000ff027807 */ /* 0x001fe20000000000 */
[----:B------:R-:W0:Y:S01]  /*1ca0*/  F2I.NTZ R17, R3 ;  /* 0x0000000300117305 */ /* 0x000e220000203100 */
[----:B------:R-:W-:Y:S01]  /*1cb0*/  FFMA R16, R13, R16, 0.69314718246459960938 ;  /* 0x3f3172180d107423 */ /* 0x000fe20000000010 */
[C---:B------:R-:W-:Y:S01]  /*1cc0*/  FFMA R8, R15.reuse, R8, 0.055503588169813156128 ;  /* 0x3d6357bb0f087423 */ /* 0x040fe20000000008 */
[----:B------:R-:W-:Y:S02]  /*1cd0*/  SEL R18, RZ, 0x83000000, P2 ;  /* 0x83000000ff127807 */ /* 0x000fe40001000000 */
[----:B------:R-:W-:Y:S01]  /*1ce0*/  IADD3 R9, PT, PT, R2, 0x7f000000, RZ ;  /* 0x7f00000002097810 */ /* 0x000fe20007ffe0ff */
[----:B------:R-:W-:Y:S01]  /*1cf0*/  FFMA R8, R15, R8, 0.24022644758224487305 ;  /* 0x3e75fdec0f087423 */ /* 0x000fe20000000008 */
[----:B------:R-:W-:Y:S01]  /*1d00*/  FFMA R16, R13, R16, 1 ;  /* 0x3f8000000d107423 */ /* 0x000fe20000000010 */
[----:B------:R-:W-:-:S02]  /*1d10*/  FSETP.GT.AND P0, PT, |R3|, 152, PT ;  /* 0x431800000300780b */ /* 0x000fc40003f04200 */
[----:B------:R-:W-:Y:S01]  /*1d20*/  FFMA R14, R15, R8, 0.69314718246459960938 ;  /* 0x3f3172180f0e7423 */ /* 0x000fe20000000008 */
[----:B--2---:R-:W-:Y:S01]  /*1d30*/  LEA R8, R11, -R2, 0x17 ;  /* 0x800000020b087211 */ /* 0x004fe200078eb8ff */
[----:B-1----:R-:W-:Y:S01]  /*1d40*/  FFMA R2, -R10, R19, 1 ;  /* 0x3f8000000a027423 */ /* 0x002fe20000000113 */
[----:B------:R-:W-:Y:S01]  /*1d50*/  IADD3 R11, PT, PT, R18, 0x7f000000, RZ ;  /* 0x7f000000120b7810 */ /* 0x000fe20007ffe0ff */
[----:B------:R-:W-:Y:S01]  /*1d60*/  FFMA R14, R15, R14, 1 ;  /* 0x3f8000000f0e7423 */ /* 0x000fe2000000000e */
[----:B------:R-:W-:Y:S01]  /*1d70*/  MOV R15, UR4 ;  /* 0x00000004000f7c02 */ /* 0x000fe20008000f00 */
[----:B------:R-:W-:Y:S01]  /*1d80*/  FFMA R2, R19, R2, R19 ;  /* 0x0000000213027223 */ /* 0x000fe20000000013 */
[----:B------:R-:W-:Y:S01]  /*1d90*/  FMUL R9, R16, R9 ;  /* 0x0000000910097220 */ /* 0x000fe20000400000 */
[----:B0-----:R-:W-:Y:S01]  /*1da0*/  LEA R20, R17, -R18, 0x17 ;  /* 0x8000001211147211 */ /* 0x001fe200078eb8ff */
[----:B------:R-:W0:Y:S01]  /*1db0*/  FCHK P2, R15, R10 ;  /* 0x0000000a0f007302 */ /* 0x000e220000040000 */
[----:B------:R-:W-:Y:S01]  /*1dc0*/  FFMA R13, R2, 2.2000000476837158203, RZ ;  /* 0x400ccccd020d7823 */ /* 0x000fe200000000ff */
[----:B------:R-:W-:Y:S01]  /*1dd0*/  FMUL R9, R9, R8 ;  /* 0x0000000809097220 */ /* 0x000fe20000400000 */
[----:B------:R-:W-:Y:S01]  /*1de0*/  FMUL R11, R14, R11 ;  /* 0x0000000b0e0b7220 */ /* 0x000fe20000400000 */
[----:B------:R-:W-:Y:S01]  /*1df0*/  @P1 FSEL R9, RZ, +INF , !P3 ;  /* 0x7f800000ff091808 */ /* 0x000fe20005800000 */
[----:B------:R-:W-:-:S02]  /*1e00*/  FFMA R3, -R10, R13, 2.2000000476837158203 ;  /* 0x400ccccd0a037423 */ /* 0x000fc4000000010d */
[----:B------:R-:W-:Y:S01]  /*1e10*/  FMUL R8, R11, R20 ;  /* 0x000000140b087220 */ /* 0x000fe20000400000 */
[----:B------:R-:W-:Y:S01]  /*1e20*/  @P0 FSEL R8, RZ, +INF , !P4 ;  /* 0x7f800000ff080808 */ /* 0x000fe20006000000 */
[----:B------:R-:W-:Y:S01]  /*1e30*/  FFMA R3, R2, R3, R13 ;  /* 0x0000000302037223 */ /* 0x000fe2000000000d */
[----:B------:R-:W-:Y:S01]  /*1e40*/  FMUL R9, R9, 0.43000000715255737305 ;  /* 0x3edc28f609097820 */ /* 0x000fe20000400000 */
[----:B0-----:R-:W-:Y:S06]  /*1e50*/  @!P2 BRA `(.L_x_9) ;  /* 0x000000000014a947 */ /* 0x001fec0003800000 */
[----:B------:R-:W-:Y:S02]  /*1e60*/  MOV R3, R10 ;  /* 0x0000000a00037202 */ /* 0x000fe40000000f00 */
[----:B------:R-:W-:Y:S02]  /*1e70*/  MOV R2, 0x400ccccd ;  /* 0x400ccccd00027802 */ /* 0x000fe40000000f00 */
[----:B------:R-:W-:-:S07]  /*1e80*/  MOV R19, 0x1ea0 ;  /* 0x00001ea000137802 */ /* 0x000fce0000000f00 */
[----:B------:R-:W-:Y:S05]  /*1e90*/  CALL.REL.NOINC `($__internal_2_$__cuda_sm3x_div_rn_noftz_f32_slowpath) ;  /* 0x00000044000c7944 */ /* 0x000fea0003c00000 */
[----:B------:R-:W-:-:S07]  /*1ea0*/  MOV R3, R21 ;  /* 0x0000001500037202 */ /* 0x000fce0000000f00 */
.L_x_9:
[----:B------:R-:W-:Y:S01]  /*1eb0*/  MOV R11, 0x31203223 ;  /* 0x31203223000b7802 */ /* 0x000fe20000000f00 */
[----:B------:R-:W-:Y:S01]  /*1ec0*/  UMOV UR4, 0x4180d016 ;  /* 0x4180d01600047882 */ /* 0x000fe20000000000 */
[----:B------:R-:W-:Y:S02]  /*1ed0*/  MOV R2, 0x3fb8aa3b ;  /* 0x3fb8aa3b00027802 */ /* 0x000fe40000000f00 */
[----:B------:R-:W-:Y:S02]  /*1ee0*/  MOV R13, 0x3e7c7249 ;  /* 0x3e7c7249000d7802 */ /* 0x000fe40000000f00 */
[----:B------:R-:W-:Y:S01]  /*1ef0*/  MOV R15, 0x391fcb8e ;  /* 0x391fcb8e000f7802 */ /* 0x000fe20000000f00 */
[----:B------:R-:W-:Y:S01]  /*1f00*/  FFMA R2, R2, -R11, 7.5764923224141966784e-08 ;  /* 0x33a2b43502027423 */ /* 0x000fe2000000080b */
[----:B------:R-:W-:-:S03]  /*1f10*/  MOV R16, UR4 ;  /* 0x0000000400107c02 */ /* 0x000fc60008000f00 */
[----:B------:R-:W-:-:S04]  /*1f20*/  FFMA R2, R13, 1.9251366722983220825e-08, R2 ;  /* 0x32a55e340d027823 */ /* 0x000fc80000000002 */
[----:B------:R-:W-:-:S04]  /*1f30*/  FFMA R2, -R11, 0.022122666239738464355, R2 ;  /* 0x3cb53a980b027823 */ /* 0x000fc80000000102 */
[----:B------:R-:W-:-:S04]  /*1f40*/  FFMA R2, R13, 0.007374222390353679657, R2 ;  /* 0x3bf1a3760d027823 */ /* 0x000fc80000000002 */
[----:B------:R-:W-:-:S04]  /*1f50*/  FADD R10, R2, 2.3556671142578125 ;  /* 0x4016c340020a7421 */ /* 0x000fc80000000000 */
[C---:B------:R-:W-:Y:S01]  /*1f60*/  FMUL R13, R10.reuse, 2 ;  /* 0x400000000a0d7820 */ /* 0x040fe20000400000 */
[----:B------:R-:W-:-:S03]  /*1f70*/  FADD R11, R10, -2.3556671142578125 ;  /* 0xc016c3400a0b7421 */ /* 0x000fc60000000000 */
[----:B------:R-:W0:Y:S01]  /*1f80*/  FRND R14, R13 ;  /* 0x0000000d000e7307 */ /* 0x000e220000201000 */
[----:B------:R-:W-:Y:S01]  /*1f90*/  FADD R11, R2, -R11 ;  /* 0x8000000b020b7221 */ /* 0x000fe20000000000 */
[----:B------:R-:W-:Y:S01]  /*1fa0*/  FFMA R10, R10, 2, -R13 ;  /* 0x400000000a0a7823 */ /* 0x000fe2000000080d */
[----:B------:R-:W-:-:S03]  /*1fb0*/  FSETP.GEU.AND P1, PT, R13, RZ, PT ;  /* 0x000000ff0d00720b */ /* 0x000fc60003f2e000 */
[----:B------:R-:W-:Y:S02]  /*1fc0*/  FFMA R10, R11, 2, R10 ;  /* 0x400000000b0a7823 */ /* 0x000fe4000000000a */
        /* <DEDUP_REMOVED lines=10> */
[----:B------:R-:W-:-:S04]  /*2070*/  FFMA R11, R10, R11, 0.055503588169813156128 ;  /* 0x3d6357bb0a0b7423 */ /* 0x000fc8000000000b */
[----:B------:R-:W-:-:S04]  /*2080*/  FFMA R11, R10, R11, 0.24022644758224487305 ;  /* 0x3e75fdec0a0b7423 */ /* 0x000fc8000000000b */
[----:B------:R-:W-:-:S04]  /*2090*/  FFMA R11, R10, R11, 0.69314718246459960938 ;  /* 0x3f3172180a0b7423 */ /* 0x000fc8000000000b */
[----:B------:R-:W-:Y:S01]  /*20a0*/  FFMA R11, R10, R11, 1 ;  /* 0x3f8000000a0b7423 */ /* 0x000fe2000000000b */
[----:B------:R-:W-:-:S03]  /*20b0*/  FADD R10, R3, 1 ;  /* 0x3f800000030a7421 */ /* 0x000fc60000000000 */
[----:B------:R-:W-:-:S04]  /*20c0*/  FMUL R11, R11, R14 ;  /* 0x0000000e0b0b7220 */ /* 0x000fc80000400000 */
[----:B------:R-:W-:Y:S01]  /*20d0*/  FMUL R11, R11, R2 ;  /* 0x000000020b0b7220 */ /* 0x000fe20000400000 */
[----:B------:R-:W-:Y:S02]  /*20e0*/  MOV R2, 0x40176210 ;  /* 0x4017621000027802 */ /* 0x000fe40000000f00 */
[----:B------:R-:W-:-:S05]  /*20f0*/  @P0 FSEL R11, RZ, +INF , !P1 ;  /* 0x7f800000ff0b0808 */ /* 0x000fca0004800000 */
[----:B------:R-:W-:-:S04]  /*2100*/  FFMA R11, R11, R2, 3.9796950817108154297 ;  /* 0x407eb3530b0b7423 */ /* 0x000fc80000000002 */
[----:B------:R-:W0:Y:S08]  /*2110*/  MUFU.RCP R2, R11 ;  /* 0x0000000b00027308 */ /* 0x000e300000001000 */
[----:B------:R-:W1:Y:S01]  /*2120*/  FCHK P0, R16, R11 ;  /* 0x0000000b10007302 */ /* 0x000e620000000000 */
[----:B0-----:R-:W-:-:S04]  /*2130*/  FFMA R13, -R11, R2, 1 ;  /* 0x3f8000000b0d7423 */ /* 0x001fc80000000102 */
[----:B------:R-:W-:-:S04]  /*2140*/  FFMA R2, R2, R13, R2 ;  /* 0x0000000d02027223 */ /* 0x000fc80000000002 */
[----:B------:R-:W-:-:S04]  /*2150*/  FFMA R13, R2, 16.101604461669921875, RZ ;  /* 0x4180d016020d7823 */ /* 0x000fc800000000ff */
[----:B------:R-:W-:-:S04]  /*2160*/  FFMA R14, -R11, R13, 16.101604461669921875 ;  /* 0x4180d0160b0e7423 */ /* 0x000fc8000000010d */
[----:B------:R-:W-:Y:S01]  /*2170*/  FFMA R2, R2, R14, R13 ;  /* 0x0000000e02027223 */ /* 0x000fe2000000000d */
[----:B-1----:R-:W-:Y:S06]  /*2180*/  @!P0 BRA `(.L_x_10) ;  /* 0x0000000000148947 */ /* 0x002fec0003800000 */
[----:B------:R-:W-:Y:S01]  /*2190*/  HFMA2 R2, -RZ, RZ, 2.75, -32.6875 ;  /* 0x4180d016ff027431 */ /* 0x000fe200000001ff */
[----:B------:R-:W-:Y:S02]  /*21a0*/  MOV R3, R11 ;  /* 0x0000000b00037202 */ /* 0x000fe40000000f00 */
[----:B------:R-:W-:-:S07]  /*21b0*/  MOV R19, 0x21d0 ;  /* 0x000021d000137802 */ /* 0x000fce0000000f00 */
[----:B------:R-:W-:Y:S05]  /*21c0*/  CALL.REL.NOINC `($__internal_2_$__cuda_sm3x_div_rn_noftz_f32_slowpath) ;  /* 0x0000004000407944 */ /* 0x000fea0003c00000 */
[----:B------:R-:W-:-:S07]  /*21d0*/  MOV R2, R21 ;  /* 0x0000001500027202 */ /* 0x000fce0000000f00 */
.L_x_10:
[----:B------:R-:W-:Y:S01]  /*21e0*/  HFMA2 R16, -RZ, RZ, 0.1986083984375, 5856 ;  /* 0x325b6db8ff107431 */ /* 0x000fe200000001ff */
[----:B------:R-:W-:Y:S01]  /*21f0*/  MOV R14, 0x3fb8aa3b ;  /* 0x3fb8aa3b000e7802 */ /* 0x000fe20000000f00 */
[----:B------:R-:W-:Y:S01]  /*2200*/  HFMA2 R20, -RZ, RZ, 1.642578125, 10.2890625 ;  /* 0x3e924925ff147431 */ /* 0x000fe200000001ff */
[----:B------:R-:W-:Y:S01]  /*2210*/  MOV R15, 0x3197e66a ;  /* 0x3197e66a000f7802 */ /* 0x000fe20000000f00 */
[----:B------:R-:W-:Y:S02]  /*2220*/  HFMA2 R19, -RZ, RZ, 1.330078125, 0.0003135204315185546875 ;  /* 0x3d520d23ff137431 */ /* 0x000fe400000001ff */
[----:B------:R-:W-:Y:S01]  /*2230*/  FADD R18, R12, 1.5878014564514160156 ;  /* 0x3fcb3d140c127421 */ /* 0x000fe20000000000 */
[----:B------:R-:W-:Y:S01]  /*2240*/  FADD R2, R2, -0.019999999552965164185 ;  /* 0xbca3d70a02027421 */ /* 0x000fe20000000000 */
[----:B------:R-:W0:Y:S02]  /*2250*/  LDCU.64 UR10, c[0x0][0x358] ;  /* 0x00006b00ff0a77ac */ /* 0x000e240008000a00 */
[----:B------:R-:W-:Y:S01]  /*2260*/  FMUL R13, R18, 2 ;  /* 0x40000000120d7820 */ /* 0x000fe20000400000 */
[----:B------:R-:W-:Y:S01]  /*2270*/  FFMA R3, R16, R14, 7.1181354144300712505e-09 ;  /* 0x31f493c810037423 */ /* 0x000fe2000000000e */
[----:B------:R-:W-:Y:S01]  /*2280*/  FFMA R14, R14, -R15, -2.1615353951176530245e-09 ;  /* 0xb1148a220e0e7423 */ /* 0x000fe2000000080f */
[----:B------:R-:W-:Y:S01]  /*2290*/  FADD R17, R18, -1.5878014564514160156 ;  /* 0xbfcb3d1412117421 */ /* 0x000fe20000000000 */
[----:B------:R-:W-:Y:S01]  /*22a0*/  FMUL R11, R11, R2 ;  /* 0x000000020b0b7220 */ /* 0x000fe20000400000 */
[----:B------:R-:W-:Y:S01]  /*22b0*/  FFMA R3, -R20, 1.9251366722983220825e-08, R3 ;  /* 0x32a55e3414037823 */ /* 0x000fe20000000103 */
[----:B------:R-:W-:Y:S01]  /*22c0*/  FFMA R14, -R19, 1.9251366722983220825e-08, R14 ;  /* 0x32a55e34130e7823 */ /* 0x000fe2000000010e */
[----:B------:R-:W-:Y:S01]  /*22d0*/  FADD R17, R12, -R17 ;  /* 0x800000110c117221 */ /* 0x000fe20000000000 */
[----:B------:R-:W-:Y:S01]  /*22e0*/  FFMA R18, R18, 2, -R13 ;  /* 0x4000000012127823 */ /* 0x000fe2000000080d */
[----:B------:R-:W-:Y:S01]  /*22f0*/  FFMA R3, R16, 0.029808623716235160828, R3 ;  /* 0x3cf4313710037823 */ /* 0x000fe20000000003 */
[----:B------:R-:W-:Y:S01]  /*2300*/  FFMA R14, -R15, 0.00094889203319326043129, R14 ;  /* 0x3a78bf110f0e7823 */ /* 0x000fe2000000010e */
[----:B------:R-:W1:Y:S01]  /*2310*/  FRND R16, R13 ;  /* 0x0000000d00107307 */ /* 0x000e620000201000 */
[----:B------:R-:W-:Y:S01]  /*2320*/  FFMA R17, R17, 2, R18 ;  /* 0x4000000011117823 */ /* 0x000fe20000000012 */
[----:B------:R-:W-:Y:S01]  /*2330*/  FFMA R3, -R20, 0.0099362079054117202759, R3 ;  /* 0x3c22cb7a14037823 */ /* 0x000fe20000000103 */
[----:B------:R-:W-:Y:S01]  /*2340*/  FFMA R20, -R19, 0.0003162973443977534771, R14 ;  /* 0x39a5d4b613147823 */ /* 0x000fe2000000010e */
[----:B------:R-:W-:Y:S01]  /*2350*/  MOV R14, 0x391fcb8e ;  /* 0x391fcb8e000e7802 */ /* 0x000fe20000000f00 */
[----:B------:R-:W-:Y:S01]  /*2360*/  UMOV UR4, URZ ;  /* 0x000000ff00047c82 */ /* 0x000fe20008000000 */
[----:B------:R-:W-:Y:S01]  /*2370*/  FADD R15, R3, 0.58780139684677124023 ;  /* 0x3f167a27030f7421 */ /* 0x000fe20000000000 */
[----:B------:R-:W-:Y:S01]  /*2380*/  FADD R21, R20, -0.073984369635581970215 ;  /* 0xbd97851e14157421 */ /* 0x000fe20000000000 */
[----:B------:R-:W-:-:S02]  /*2390*/  FSETP.GT.AND P0, PT, |R13|, 152, PT ;  /* 0x431800000d00780b */ /* 0x000fc40003f04200 */
[C---:B------:R-:W-:Y:S01]  /*23a0*/  FADD R2, R15.reuse, -0.58780139684677124023 ;  /* 0xbf167a270f027421 */ /* 0x040fe20000000000 */
[----:B------:R-:W-:Y:S01]  /*23b0*/  FMUL R12, R15, 2 ;  /* 0x400000000f0c7820 */ /* 0x000fe20000400000 */
[----:B------:R-:W-:Y:S01]  /*23c0*/  FADD R23, R21, 0.073984369635581970215 ;  /* 0x3d97851e15177421 */ /* 0x000fe20000000000 */
[----:B------:R-:W-:Y:S01]  /*23d0*/  FSETP.GEU.AND P1, PT, R13, RZ, PT ;  /* 0x000000ff0d00720b */ /* 0x000fe20003f2e000 */
[----:B------:R-:W-:Y:S01]  /*23e0*/  FADD R18, R3, -R2 ;  /* 0x8000000203127221 */ /* 0x000fe20000000000 */
[----:B------:R-:W-:Y:S01]  /*23f0*/  FMUL R2, R21, 2 ;  /* 0x4000000015027820 */ /* 0x000fe20000400000 */
[----:B------:R-:W2:Y:S01]  /*2400*/  FRND R19, R12 ;  /* 0x0000000c00137307 */ /* 0x000ea20000201000 */
[----:B-1----:R-:W-:Y:S01]  /*2410*/  FADD R22, R13, -R16 ;  /* 0x800000100d167221 */ /* 0x002fe20000000000 */
[----:B------:R-:W-:Y:S01]  /*2420*/  FFMA R15, R15, 2, -R12 ;  /* 0x400000000f0f7823 */ /* 0x000fe2000000080c */
[----:B------:R-:W-:Y:S01]  /*2430*/  FSETP.GT.AND P2, PT, R16, RZ, PT ;  /* 0x000000ff1000720b */ /* 0x000fe20003f44000 */
[----:B------:R-:W-:Y:S01]  /*2440*/  FADD R23, R20, -R23 ;  /* 0x8000001714177221 */ /* 0x000fe20000000000 */
[----:B------:R-:W-:Y:S01]  /*2450*/  FADD R17, R17, R22 ;  /* 0x0000001611117221 */ /* 0x000fe20000000000 */
[----:B------:R-:W-:Y:S01]  /*2460*/  FFMA R15, R18, 2, R15 ;  /* 0x40000000120f7823 */ /* 0x000fe2000000000f */
[----:B------:R-:W-:Y:S01]  /*2470*/  FFMA R18, R21, 2, -R2 ;  /* 0x4000000015127823 */ /* 0x000fe20000000802 */
[----:B------:R-:W1:Y:S01]  /*2480*/  FRND R3, R2 ;  /* 0x0000000200037307 */ /* 0x000e620000201000 */
[----:B------:R-:W-:Y:S01]  /*2490*/  FFMA R16, R17, R14, 0.0013391353422775864601 ;  /* 0x3aaf85ed11107423 */ /* 0x000fe2000000000e */
[----:B------:R-:W-:Y:S01]  /*24a0*/  FSETP.GT.AND P3, PT, |R12|, 152, PT ;  /* 0x431800000c00780b */ /* 0x000fe20003f64200 */
[----:B------:R-:W-:-:S02]  /*24b0*/  FFMA R18, R23, 2, R18 ;  /* 0x4000000017127823 */ /* 0x000fc40000000012 */
[C---:B------:R-:W-:Y:S01]  /*24c0*/  FFMA R20, R17.reuse, R16, 0.0096188392490148544312 ;  /* 0x3c1d985611147423 */ /* 0x040fe20000000010 */
[C---:B--2---:R-:W-:Y:S02]  /*24d0*/  FADD R16, R12.reuse, -R19 ;  /* 0x800000130c107221 */ /* 0x044fe40000000000 */
[----:B------:R1:W2:Y:S01]  /*24e0*/  F2I.NTZ R22, R13 ;  /* 0x0000000d00167305 */ /* 0x0002a20000203100 */
[----:B------:R-:W-:Y:S01]  /*24f0*/  FFMA R20, R17, R20, 0.055503588169813156128 ;  /* 0x3d6357bb11147423 */ /* 0x000fe20000000014 */
[----:B------:R-:W-:Y:S01]  /*2500*/  FSETP.GT.AND P4, PT, R19, RZ, PT ;  /* 0x000000ff1300720b */ /* 0x000fe20003f84000 */
[----:B------:R-:W-:Y:S01]  /*2510*/  FADD R15, R15, R16 ;  /* 0x000000100f0f7221 */ /* 0x000fe20000000000 */
[----:B------:R-:W-:Y:S01]  /*2520*/  SEL R19, RZ, 0x83000000, P2 ;  /* 0x83000000ff137807 */ /* 0x000fe20001000000 */
[C---:B------:R-:W-:Y:S01]  /*2530*/  FFMA R20, R17.reuse, R20, 0.24022644758224487305 ;  /* 0x3e75fdec11147423 */ /* 0x040fe20000000014 */
[----:B------:R-:W-:Y:S02]  /*2540*/  FSETP.GEU.AND P2, PT, R12, RZ, PT ;  /* 0x000000ff0c00720b */ /* 0x000fe40003f4e000 */
[----:B------:R-:W3:Y:S01]  /*2550*/  F2I.NTZ R12, R12 ;  /* 0x0000000c000c7305 */ /* 0x000ee20000203100 */
[----:B-1----:R-:W-:Y:S01]  /*2560*/  FADD R13, R2, -R3 ;  /* 0x80000003020d7221 */ /* 0x002fe20000000000 */
[----:B------:R-:W-:Y:S01]  /*2570*/  FFMA R20, R17, R20, 0.69314718246459960938 ;  /* 0x3f31721811147423 */ /* 0x000fe20000000014 */
[----:B------:R-:W-:-:S02]  /*2580*/  FSETP.GT.AND P5, PT, R3, RZ, PT ;  /* 0x000000ff0300720b */ /* 0x000fc40003fa4000 */
[----:B------:R-:W-:Y:S01]  /*2590*/  FADD R13, R18, R13 ;  /* 0x0000000d120d7221 */ /* 0x000fe20000000000 */
[----:B------:R-:W-:Y:S01]  /*25a0*/  FFMA R18, R15, R14, 0.0013391353422775864601 ;  /* 0x3aaf85ed0f127423 */ /* 0x000fe2000000000e */
[----:B------:R-:W-:Y:S01]  /*25b0*/  FFMA R20, R17, R20, 1 ;  /* 0x3f80000011147423 */ /* 0x000fe20000000014 */
[----:B--2---:R-:W-:Y:S01]  /*25c0*/  LEA R16, R22, -R19, 0x17 ;  /* 0x8000001316107211 */ /* 0x004fe200078eb8ff */
[----:B------:R-:W-:Y:S01]  /*25d0*/  FFMA R14, R13, R14, 0.0013391353422775864601 ;  /* 0x3aaf85ed0d0e7423 */ /* 0x000fe2000000000e */
[----:B------:R-:W-:Y:S01]  /*25e0*/  FFMA R18, R15, R18, 0.0096188392490148544312 ;  /* 0x3c1d98560f127423 */ /* 0x000fe20000000012 */
[----:B------:R-:W1:Y:S01]  /*25f0*/  F2I.NTZ R17, R2 ;  /* 0x0000000200117305 */ /* 0x000e620000203100 */
[----:B------:R-:W-:Y:S01]  /*2600*/  IADD3 R19, PT, PT, R19, 0x7f000000, RZ ;  /* 0x7f00000013137810 */ /* 0x000fe20007ffe0ff */
[----:B------:R-:W-:Y:S01]  /*2610*/  FFMA R14, R13, R14, 0.0096188392490148544312 ;  /* 0x3c1d98560d0e7423 */ /* 0x000fe2000000000e */
[----:B------:R-:W-:Y:S01]  /*2620*/  FFMA R18, R15, R18, 0.055503588169813156128 ;  /* 0x3d6357bb0f127423 */ /* 0x000fe20000000012 */
[----:B------:R-:W-:-:S02]  /*2630*/  SEL R3, RZ, 0x83000000, P4 ;  /* 0x83000000ff037807 */ /* 0x000fc40002000000 */
[----:B------:R-:W-:Y:S01]  /*2640*/  FFMA R14, R13, R14, 0.055503588169813156128 ;  /* 0x3d6357bb0d0e7423 */ /* 0x000fe2000000000e */
[----:B------:R-:W-:Y:S01]  /*2650*/  FFMA R18, R15, R18, 0.24022644758224487305 ;  /* 0x3e75fdec0f127423 */ /* 0x000fe20000000012 */
[----:B---3--:R-:W-:Y:S01]  /*2660*/  LEA R12, R12, -R3, 0x17 ;  /* 0x800000030c0c7211 */ /* 0x008fe200078eb8ff */
[----:B------:R-:W-:Y:S01]  /*2670*/  FMUL R21, R20, R19 ;  /* 0x0000001314157220 */ /* 0x000fe20000400000 */
[----:B------:R-:W-:Y:S01]  /*2680*/  FFMA R14, R13, R14, 0.24022644758224487305 ;  /* 0x3e75fdec0d0e7423 */ /* 0x000fe2000000000e */
[----:B------:R-:W-:Y:S01]  /*2690*/  FFMA R18, R15, R18, 0.69314718246459960938 ;  /* 0x3f3172180f127423 */ /* 0x000fe20000000012 */
[----:B------:R-:W-:Y:S01]  /*26a0*/  IADD3 R3, PT, PT, R3, 0x7f000000, RZ ;  /* 0x7f00000003037810 */ /* 0x000fe20007ffe0ff */
[----:B------:R-:W-:Y:S01]  /*26b0*/  FMUL R21, R21, R16 ;  /* 0x0000001015157220 */ /* 0x000fe20000400000 */
[----:B------:R-:W-:Y:S01]  /*26c0*/  SEL R20, RZ, 0x83000000, P5 ;  /* 0x83000000ff147807 */ /* 0x000fe20002800000 */
[----:B------:R-:W-:Y:S01]  /*26d0*/  FFMA R18, R15, R18, 1 ;  /* 0x3f8000000f127423 */ /* 0x000fe20000000012 */
[C---:B------:R-:W-:Y:S01]  /*26e0*/  FFMA R14, R13.reuse, R14, 0.69314718246459960938 ;  /* 0x3f3172180d0e7423 */ /* 0x040fe2000000000e */
[----:B------:R-:W-:Y:S01]  /*26f0*/  FSETP.GT.AND P4, PT, |R2|, 152, PT ;  /* 0x431800000200780b */ /* 0x000fe20003f84200 */
[----:B------:R-:W-:Y:S01]  /*2700*/  HFMA2 R16, -RZ, RZ, 0, 0 ;  /* 0x00000000ff107431 */ /* 0x000fe200000001ff */
[----:B------:R-:W-:Y:S01]  /*2710*/  IADD3 R15, PT, PT, R20, 0x7f000000, RZ ;  /* 0x7f000000140f7810 */ /* 0x000fe20007ffe0ff */
[----:B------:R-:W-:Y:S01]  /*2720*/  FMUL R3, R18, R3 ;  /* 0x0000000312037220 */ /* 0x000fe20000400000 */
[----:B------:R-:W-:Y:S01]  /*2730*/  FFMA R14, R13, R14, 1 ;  /* 0x3f8000000d0e7423 */ /* 0x000fe2000000000e */
[----:B-1----:R-:W-:Y:S01]  /*2740*/  LEA R19, R17, -R20, 0x17 ;  /* 0x8000001411137211 */ /* 0x002fe200078eb8ff */
[----:B------:R-:W-:-:S02]  /*2750*/  HFMA2 R13, -RZ, RZ, 2.3125, 0 ;  /* 0x40a00000ff0d7431 */ /* 0x000fc400000001ff */
[----:B------:R-:W-:Y:S01]  /*2760*/  FMUL R17, R3, R12 ;  /* 0x0000000c03117220 */ /* 0x000fe20000400000 */
[----:B------:R-:W-:Y:S01]  /*2770*/  FMUL R14, R14, R15 ;  /* 0x0000000f0e0e7220 */ /* 0x000fe20000400000 */
[----:B------:R-:W-:Y:S02]  /*2780*/  @P0 FSEL R21, RZ, +INF , !P1 ;  /* 0x7f800000ff150808 */ /* 0x000fe40004800000 */
[----:B------:R-:W-:Y:S01]  /*2790*/  @P3 FSEL R17, RZ, +INF , !P2 ;  /* 0x7f800000ff113808 */ /* 0x000fe20005000000 */
[----:B------:R-:W-:Y:S01]  /*27a0*/  FMUL R12, R14, R19 ;  /* 0x000000130e0c7220 */ /* 0x000fe20000400000 */
[----:B------:R-:W-:Y:S01]  /*27b0*/  FSETP.GEU.AND P5, PT, R2, RZ, PT ;  /* 0x000000ff0200720b */ /* 0x000fe20003fae000 */
[----:B------:R-:W-:Y:S01]  /*27c0*/  FMUL R15, R21, 9.7399997711181640625 ;  /* 0x411bd70a150f7820 */ /* 0x000fe20000400000 */
[----:B------:R-:W-:Y:S01]  /*27d0*/  MOV R14, RZ ;  /* 0x000000ff000e7202 */ /* 0x000fe20000000f00 */
[----:B------:R-:W-:Y:S01]  /*27e0*/  FMUL.D4 R17, R17, 3.1400001049041748047 ;  /* 0x4048f5c311117820 */ /* 0x000fe20000200000 */
[----:B0-----:R-:W-:-:S09]  /*27f0*/  @P4 FSEL R12, RZ, +INF , !P5 ;  /* 0x7f800000ff0c4808 */ /* 0x001fd20006800000 */
.L_x_28:
[----:B------:R-:W-:Y:S02]  /*2800*/  FSETP.NEU.AND P0, PT, R13, 1, PT ;  /* 0x3f8000000d00780b */ /* 0x000fe40003f0d000 */
[----:B------:R-:W-:Y:S02]  /*2810*/  FSETP.NEU.AND P1, PT, R16, 1, PT ;  /* 0x3f8000001000780b */ /* 0x000fe40003f2d000 */
[----:B------:R-:W-:Y:S02]  /*2820*/  MOV R2, 0x3f800000 ;  /* 0x3f80000000027802 */ /* 0x000fe40000000f00 */
[----:B0-----:R-:W-:-:S07]  /*2830*/  MOV R3, 0x3f800000 ;  /* 0x3f80000000037802 */ /* 0x001fce0000000f00 */
[----:B------:R-:W-:Y:S05]  /*2840*/  @!P0 BRA `(.L_x_11) ;  /* 0x0000000400048947 */ /* 0x000fea0003800000 */
[----:B------:R-:W-:-:S13]  /*2850*/  FSETP.NAN.AND P0, PT, |R13|, |R13|, PT ;  /* 0x4000000d0d00720b */ /* 0x000fda0003f08200 */
[----:B------:R-:W-:Y:S01]  /*2860*/  @P0 FADD R3, R13, 2 ;  /* 0x400000000d030421 */ /* 0x000fe20000000000 */
[----:B------:R-:W-:Y:S06]  /*2870*/  @P0 BRA `(.L_x_11) ;  /* 0x0000000000f80947 */ /* 0x000fec0003800000 */
[C---:B------:R-:W-:Y:S01]  /*2880*/  FMUL R18, |R13|.reuse, 16777216 ;  /* 0x4b8000000d127820 */ /* 0x040fe20000400200 */
[----:B------:R-:W-:Y:S01]  /*2890*/  FSETP.GEU.AND P0, PT, |R13|, 1.175494350822287508e-38, PT ;  /* 0x008000000d00780b */ /* 0x000fe20003f0e200 */
[----:B------:R-:W-:-:S03]  /*28a0*/  HFMA2 R24, -RZ, RZ, 0.771484375, 0.21533203125 ;  /* 0x3a2c32e4ff187431 */ /* 0x000fc600000001ff */
[----:B------:R-:W-:Y:S02]  /*28b0*/  FSEL R18, R18, |R13|, !P0 ;  /* 0x4000000d12127208 */ /* 0x000fe40004000000 */
[----:B------:R-:W-:Y:S02]  /*28c0*/  FSEL R19, RZ, -24, P0 ;  /* 0xc1c00000ff137808 */ /* 0x000fe40000000000 */
[----:B------:R-:W-:Y:S02]  /*28d0*/  IADD3 R3, PT, PT, R18, -0x3f3504f3, RZ ;  /* 0xc0cafb0d12037810 */ /* 0x000fe40007ffe0ff */
[----:B------:R-:W-:Y:S02]  /*28e0*/  FSETP.NEU.AND P0, PT, |R13|, +INF , PT ;  /* 0x7f8000000d00780b */ /* 0x000fe40003f0d200 */
[----:B------:R-:W-:Y:S02]  /*28f0*/  LOP3.LUT R3, R3, 0xff800000, RZ, 0xc0, !PT ;  /* 0xff80000003037812 */ /* 0x000fe400078ec0ff */
[----:B------:R-:W-:-:S02]  /*2900*/  FSETP.NEU.AND P0, PT, R13, RZ, P0 ;  /* 0x000000ff0d00720b */ /* 0x000fc4000070d000 */
[----:B------:R-:W-:-:S05]  /*2910*/  IADD3 R18, PT, PT, R18, -R3, RZ ;  /* 0x8000000312127210 */ /* 0x000fca0007ffe0ff */
[C---:B------:R-:W-:Y:S01]  /*2920*/  FADD R21, R18.reuse, 1 ;  /* 0x3f80000012157421 */ /* 0x040fe20000000000 */
[----:B------:R-:W-:Y:S01]  /*2930*/  FADD R22, R18, -1 ;  /* 0xbf80000012167421 */ /* 0x000fe20000000000 */
[----:B------:R-:W-:-:S03]  /*2940*/  I2FP.F32.S32 R18, R3 ;  /* 0x0000000300127245 */ /* 0x000fc60000201400 */
[----:B------:R-:W-:Y:S01]  /*2950*/  FADD R20, R22, R22 ;  /* 0x0000001616147221 */ /* 0x000fe20000000000 */
[----:B------:R-:W0:Y:S03]  /*2960*/  MUFU.RCP R21, R21 ;  /* 0x0000001500157308 */ /* 0x000e260000001000 */
[----:B0-----:R-:W-:Y:S01]  /*2970*/  FMUL R3, R21, R20 ;  /* 0x0000001415037220 */ /* 0x001fe20000400000 */
[----:B------:R-:W-:-:S03]  /*2980*/  FFMA R20, R18, 1.1920928955078125e-07, R19 ;  /* 0x3400000012147823 */ /* 0x000fc60000000013 */
[----:B------:R-:W-:Y:S01]  /*2990*/  FADD R23, R22, -R3 ;  /* 0x8000000316177221 */ /* 0x000fe20000000000 */
[CC--:B------:R-:W-:Y:S01]  /*29a0*/  FMUL R19, R3.reuse, R3.reuse ;  /* 0x0000000303137220 */ /* 0x0c0fe20000400000 */
[----:B------:R-:W-:Y:S02]  /*29b0*/  FFMA R18, R3, 1.4426950216293334961, R20 ;  /* 0x3fb8aa3b03127823 */ /* 0x000fe40000000014 */
[----:B------:R-:W-:Y:S01]  /*29c0*/  FADD R23, R23, R23 ;  /* 0x0000001717177221 */ /* 0x000fe20000000000 */
[C---:B------:R-:W-:Y:S01]  /*29d0*/  FFMA R24, R19.reuse, R24, 0.0032181653659790754318 ;  /* 0x3b52e7db13187423 */ /* 0x040fe20000000018 */
[----:B------:R-:W-:Y:S02]  /*29e0*/  FADD R20, R20, -R18 ;  /* 0x8000001214147221 */ /* 0x000fe40000000000 */
[----:B------:R-:W-:Y:S01]  /*29f0*/  FFMA R22, R22, -R3, R23 ;  /* 0x8000000316167223 */ /* 0x000fe20000000017 */
[----:B------:R-:W-:Y:S01]  /*2a00*/  FFMA R24, R19, R24, 0.018033718690276145935 ;  /* 0x3c93bb7313187423 */ /* 0x000fe20000000018 */
[----:B------:R-:W-:-:S02]  /*2a10*/  FFMA R23, R3, 1.4426950216293334961, R20 ;  /* 0x3fb8aa3b03177823 */ /* 0x000fc40000000014 */
[----:B------:R-:W-:Y:S01]  /*2a20*/  FMUL R22, R21, R22 ;  /* 0x0000001615167220 */ /* 0x000fe20000400000 */
[----:B------:R-:W-:-:S03]  /*2a30*/  FFMA R24, R19, R24, 0.12022458761930465698 ;  /* 0x3df6384f13187423 */ /* 0x000fc60000000018 */
[----:B------:R-:W-:Y:S01]  /*2a40*/  FFMA R20, R22, 1.4426950216293334961, R23 ;  /* 0x3fb8aa3b16147823 */ /* 0x000fe20000000017 */
[----:B------:R-:W-:-:S03]  /*2a50*/  FMUL R24, R19, R24 ;  /* 0x0000001813187220 */ /* 0x000fc60000400000 */
[----:B------:R-:W-:Y:S01]  /*2a60*/  FFMA R21, R3, 1.9251366722983220825e-08, R20 ;  /* 0x32a55e3403157823 */ /* 0x000fe20000000014 */
[----:B------:R-:W-:-:S04]  /*2a70*/  FMUL R19, R24, 3 ;  /* 0x4040000018137820 */ /* 0x000fc80000400000 */
[----:B------:R-:W-:Y:S01]  /*2a80*/  FFMA R19, R22, R19, R21 ;  /* 0x0000001316137223 */ /* 0x000fe20000000015 */
[----:B------:R-:W-:-:S03]  /*2a90*/  MOV R22, 0x391fcb8e ;  /* 0x391fcb8e00167802 */ /* 0x000fc60000000f00 */
[----:B------:R-:W-:-:S04]  /*2aa0*/  FFMA R19, R3, R24, R19 ;  /* 0x0000001803137223 */ /* 0x000fc80000000013 */
[----:B------:R-:W-:-:S04]  /*2ab0*/  FADD R3, R18, R19 ;  /* 0x0000001312037221 */ /* 0x000fc80000000000 */
[----:B------:R-:W-:Y:S01]  /*2ac0*/  FMUL R20, R3, 2 ;  /* 0x4000000003147820 */ /* 0x000fe20000400000 */
[----:B------:R-:W-:-:S03]  /*2ad0*/  FADD R18, -R18, R3 ;  /* 0x0000000312127221 */ /* 0x000fc60000000100 */
[----:B------:R-:W0:Y:S01]  /*2ae0*/  FRND R21, R20 ;  /* 0x0000001400157307 */ /* 0x000e220000201000 */
[----:B------:R-:W-:Y:S01]  /*2af0*/  FADD R18, R19, -R18 ;  /* 0x8000001213127221 */ /* 0x000fe20000000000 */
[----:B------:R-:W-:Y:S01]  /*2b00*/  FFMA R3, R3, 2, -R20 ;  /* 0x4000000003037823 */ /* 0x000fe20000000814 */
[----:B------:R-:W-:-:S03]  /*2b10*/  FSETP.GT.AND P3, PT, |R20|, 152, PT ;  /* 0x431800001400780b */ /* 0x000fc60003f64200 */
[----:B------:R-:W-:Y:S02]  /*2b20*/  FFMA R18, R18, 2, R3 ;  /* 0x4000000012127823 */ /* 0x000fe40000000003 */
[----:B------:R-:W1:Y:S01]  /*2b30*/  F2I.NTZ R19, R20 ;  /* 0x0000001400137305 */ /* 0x000e620000203100 */
[----:B0-----:R-:W-:Y:S01]  /*2b40*/  FADD R3, R20, -R21 ;  /* 0x8000001514037221 */ /* 0x001fe20000000000 */
[----:B------:R-:W-:-:S03]  /*2b50*/  FSETP.GT.AND P2, PT, R21, RZ, PT ;  /* 0x000000ff1500720b */ /* 0x000fc60003f44000 */
[----:B------:R-:W-:-:S04]  /*2b60*/  FADD R3, R3, R18 ;  /* 0x0000001203037221 */ /* 0x000fc80000000000 */
[----:B------:R-:W-:-:S04]  /*2b70*/  FFMA R18, R3, R22, 0.0013391353422775864601 ;  /* 0x3aaf85ed03127423 */ /* 0x000fc80000000016 */
[----:B------:R-:W-:-:S04]  /*2b80*/  FFMA R18, R3, R18, 0.0096188392490148544312 ;  /* 0x3c1d985603127423 */ /* 0x000fc80000000012 */
[----:B------:R-:W-:-:S04]  /*2b90*/  FFMA R18, R3, R18, 0.055503588169813156128 ;  /* 0x3d6357bb03127423 */ /* 0x000fc80000000012 */
[C---:B------:R-:W-:Y:S01]  /*2ba0*/  FFMA R22, R3.reuse, R18, 0.24022644758224487305 ;  /* 0x3e75fdec03167423 */ /* 0x040fe20000000012 */
[----:B------:R-:W-:Y:S02]  /*2bb0*/  SEL R18, RZ, 0x83000000, P2 ;  /* 0x83000000ff127807 */ /* 0x000fe40001000000 */
[----:B------:R-:W-:Y:S01]  /*2bc0*/  FSETP.GEU.AND P2, PT, R20, RZ, PT ;  /* 0x000000ff1400720b */ /* 0x000fe20003f4e000 */
[----:B------:R-:W-:Y:S01]  /*2bd0*/  FFMA R22, R3, R22, 0.69314718246459960938 ;  /* 0x3f31721803167423 */ /* 0x000fe20000000016 */
[----:B------:R-:W-:Y:S02]  /*2be0*/  IADD3 R21, PT, PT, R18, 0x7f000000, RZ ;  /* 0x7f00000012157810 */ /* 0x000fe40007ffe0ff */
[----:B-1----:R-:W-:Y:S01]  /*2bf0*/  LEA R19, R19, -R18, 0x17 ;  /* 0x8000001213137211 */ /* 0x002fe200078eb8ff */
[----:B------:R-:W-:Y:S01]  /*2c00*/  FFMA R22, R3, R22, 1 ;  /* 0x3f80000003167423 */ /* 0x000fe20000000016 */
[----:B------:R-:W-:Y:S01]  /*2c10*/  @!P0 FADD R18, R13, R13 ;  /* 0x0000000d0d128221 */ /* 0x000fe20000000000 */
[----:B------:R-:W-:-:S02]  /*2c20*/  FSEL R3, RZ, +INF , !P2 ;  /* 0x7f800000ff037808 */ /* 0x000fc40005000000 */
[----:B------:R-:W-:-:S04]  /*2c30*/  FMUL R22, R21, R22 ;  /* 0x0000001615167220 */ /* 0x000fc80000400000 */
[----:B------:R-:W-:Y:S01]  /*2c40*/  @!P3 FMUL R3, R19, R22 ;  /* 0x000000161303b220 */ /* 0x000fe20000400000 */
[----:B------:R-:W-:-:S07]  /*2c50*/  @!P0 LOP3.LUT R3, R18, 0x7fffffff, RZ, 0xc0, !PT ;  /* 0x7fffffff12038812 */ /* 0x000fce00078ec0ff */
.L_x_11:
[----:B------:R-:W-:Y:S05]  /*2c60*/  @!P1 BRA `(.L_x_12) ;  /* 0x0000000400049947 */ /* 0x000fea0003800000 */
[----:B------:R-:W-:-:S13]  /*2c70*/  FSETP.NAN.AND P0, PT, |R16|, |R16|, PT ;  /* 0x400000101000720b */ /* 0x000fda0003f08200 */
[----:B------:R-:W-:Y:S01]  /*2c80*/  @P0 FADD R2, R16, 2 ;  /* 0x4000000010020421 */ /* 0x000fe20000000000 */
[----:B------:R-:W-:Y:S06]  /*2c90*/  @P0 BRA `(.L_x_12) ;  /* 0x0000000000f80947 */ /* 0x000fec0003800000 */
[C---:B------:R-:W-:Y:S01]  /*2ca0*/  FMUL R19, |R16|.reuse, 16777216 ;  /* 0x4b80000010137820 */ /* 0x040fe20000400200 */
[----:B------:R-:W-:Y:S01]  /*2cb0*/  FSETP.GEU.AND P0, PT, |R16|, 1.175494350822287508e-38, PT ;  /* 0x008000001000780b */ /* 0x000fe20003f0e200 */
[----:B------:R-:W-:-:S03]  /*2cc0*/  HFMA2 R25, -RZ, RZ, 0.771484375, 0.21533203125 ;  /* 0x3a2c32e4ff197431 */ /* 0x000fc600000001ff */
[----:B------:R-:W-:-:S04]  /*2cd0*/  FSEL R19, R19, |R16|, !P0 ;  /* 0x4000001013137208 */ /* 0x000fc80004000000 */
[----:B------:R-:W-:-:S04]  /*2ce0*/  IADD3 R2, PT, PT, R19, -0x3f3504f3, RZ ;  /* 0xc0cafb0d13027810 */ /* 0x000fc80007ffe0ff */
[----:B------:R-:W-:-:S04]  /*2cf0*/  LOP3.LUT R2, R2, 0xff800000, RZ, 0xc0, !PT ;  /* 0xff80000002027812 */ /* 0x000fc800078ec0ff */
[-C--:B------:R-:W-:Y:S02]  /*2d00*/  IADD3 R19, PT, PT, R19, -R2.reuse, RZ ;  /* 0x8000000213137210 */ /* 0x080fe40007ffe0ff */
[----:B------:R-:W-:-:S03]  /*2d10*/  I2FP.F32.S32 R18, R2 ;  /* 0x0000000200127245 */ /* 0x000fc60000201400 */
[C---:B------:R-:W-:Y:S01]  /*2d20*/  FADD R20, R19.reuse, 1 ;  /* 0x3f80000013147421 */ /* 0x040fe20000000000 */
[----:B------:R-:W-:Y:S01]  /*2d30*/  FADD R21, R19, -1 ;  /* 0xbf80000013157421 */ /* 0x000fe20000000000 */
[----:B------:R-:W-:Y:S02]  /*2d40*/  FSEL R19, RZ, -24, P0 ;  /* 0xc1c00000ff137808 */ /* 0x000fe40000000000 */
[----:B------:R-:W-:Y:S01]  /*2d50*/  FSETP.NEU.AND P0, PT, |R16|, +INF , PT ;  /* 0x7f8000001000780b */ /* 0x000fe20003f0d200 */
[----:B------:R-:W-:Y:S01]  /*2d60*/  FADD R23, R21, R21 ;  /* 0x0000001515177221 */ /* 0x000fe20000000000 */
[----:B------:R-:W0:Y:S01]  /*2d70*/  MUFU.RCP R20, R20 ;  /* 0x0000001400147308 */ /* 0x000e220000001000 */
[----:B------:R-:W-:Y:S01]  /*2d80*/  FFMA R19, R18, 1.1920928955078125e-07, R19 ;  /* 0x3400000012137823 */ /* 0x000fe20000000013 */
[----:B------:R-:W-:Y:S01]  /*2d90*/  FSETP.NEU.AND P0, PT, R16, RZ, P0 ;  /* 0x000000ff1000720b */ /* 0x000fe2000070d000 */
[----:B0-----:R-:W-:-:S04]  /*2da0*/  FMUL R2, R20, R23 ;  /* 0x0000001714027220 */ /* 0x001fc80000400000 */
        /* <DEDUP_REMOVED lines=15> */
[----:B------:R-:W-:-:S04]  /*2ea0*/  FFMA R20, R21, R20, R22 ;  /* 0x0000001415147223 */ /* 0x000fc80000000016 */
[----:B------:R-:W-:-:S04]  /*2eb0*/  FFMA R23, R2, R23, R20 ;  /* 0x0000001702177223 */ /* 0x000fc80000000014 */
[----:B------:R-:W-:-:S04]  /*2ec0*/  FADD R19, R18, R23 ;  /* 0x0000001712137221 */ /* 0x000fc80000000000 */
[----:B------:R-:W-:Y:S01]  /*2ed0*/  FMUL R2, R19, 2 ;  /* 0x4000000013027820 */ /* 0x000fe20000400000 */
[----:B------:R-:W-:-:S03]  /*2ee0*/  FADD R18, -R18, R19 ;  /* 0x0000001312127221 */ /* 0x000fc60000000100 */
[----:B------:R-:W0:Y:S01]  /*2ef0*/  FRND R21, R2 ;  /* 0x0000000200157307 */ /* 0x000e220000201000 */
[----:B------:R-:W-:Y:S01]  /*2f00*/  FADD R18, R23, -R18 ;  /* 0x8000001217127221 */ /* 0x000fe20000000000 */
[----:B------:R-:W-:Y:S01]  /*2f10*/  FFMA R19, R19, 2, -R2 ;  /* 0x4000000013137823 */ /* 0x000fe20000000802 */
[----:B------:R-:W-:Y:S02]  /*2f20*/  MOV R23, 0x391fcb8e ;  /* 0x391fcb8e00177802 */ /* 0x000fe40000000f00 */
[----:B------:R-:W-:Y:S01]  /*2f30*/  FSETP.GT.AND P2, PT, |R2|, 152, PT ;  /* 0x431800000200780b */ /* 0x000fe20003f44200 */
        /* <DEDUP_REMOVED lines=8> */
[----:B------:R-:W-:Y:S01]  /*2fc0*/  FFMA R21, R18, R19, 0.24022644758224487305 ;  /* 0x3e75fdec12157423 */ /* 0x000fe20000000013 */
[----:B------:R-:W-:Y:S02]  /*2fd0*/  SEL R19, RZ, 0x83000000, P1 ;  /* 0x83000000ff137807 */ /* 0x000fe40000800000 */
[----:B------:R-:W-:Y:S01]  /*2fe0*/  FSETP.GEU.AND P1, PT, R2, RZ, PT ;  /* 0x000000ff0200720b */ /* 0x000fe20003f2e000 */
[----:B------:R-:W-:Y:S01]  /*2ff0*/  FFMA R23, R18, R21, 0.69314718246459960938 ;  /* 0x3f31721812177423 */ /* 0x000fe20000000015 */
[----:B------:R-:W-:Y:S02]  /*3000*/  IADD3 R21, PT, PT, R19, 0x7f000000, RZ ;  /* 0x7f00000013157810 */ /* 0x000fe40007ffe0ff */
[----:B-1----:R-:W-:Y:S01]  /*3010*/  LEA R20, R20, -R19, 0x17 ;  /* 0x8000001314147211 */ /* 0x002fe200078eb8ff */
[----:B------:R-:W-:Y:S01]  /*3020*/  FFMA R18, R18, R23, 1 ;  /* 0x3f80000012127423 */ /* 0x000fe20000000017 */
[----:B------:R-:W-:-:S03]  /*3030*/  FSEL R2, RZ, +INF , !P1 ;  /* 0x7f800000ff027808 */ /* 0x000fc60004800000 */
[----:B------:R-:W-:Y:S01]  /*3040*/  FMUL R21, R21, R18 ;  /* 0x0000001215157220 */ /* 0x000fe20000400000 */
[----:B------:R-:W-:-:S03]  /*3050*/  @!P0 FADD R18, R16, R16 ;  /* 0x0000001010128221 */ /* 0x000fc60000000000 */
[----:B------:R-:W-:Y:S02]  /*3060*/  @!P2 FMUL R2, R20, R21 ;  /* 0x000000151402a220 */ /* 0x000fe40000400000 */
[----:B------:R-:W-:-:S07]  /*3070*/  @!P0 LOP3.LUT R2, R18, 0x7fffffff, RZ, 0xc0, !PT ;  /* 0x7fffffff12028812 */ /* 0x000fce00078ec0ff */
.L_x_12:
[----:B------:R-:W-:-:S04]  /*3080*/  FADD R3, R2, R3 ;  /* 0x0000000302037221 */ /* 0x000fc80000000000 */
[----:B------:R0:W1:Y:S01]  /*3090*/  MUFU.RSQ R2, R3 ;  /* 0x0000000300027308 */ /* 0x0000620000001400 */
[----:B------:R-:W-:-:S04]  /*30a0*/  IADD3 R18, PT, PT, R3, -0xd000000, RZ ;  /* 0xf300000003127810 */ /* 0x000fc80007ffe0ff */
[----:B------:R-:W-:-:S13]  /*30b0*/  ISETP.GT.U32.AND P0, PT, R18, 0x727fffff, PT ;  /* 0x727fffff1200780c */ /* 0x000fda0003f04070 */
[----:B01----:R-:W-:Y:S05]  /*30c0*/  @!P0 BRA `(.L_x_13) ;  /* 0x00000000000c8947 */ /* 0x003fea0003800000 */
[----:B------:R-:W-:-:S07]  /*30d0*/  MOV R20, 0x30f0 ;  /* 0x000030f000147802 */ /* 0x000fce0000000f00 */
[----:B------:R-:W-:Y:S05]  /*30e0*/  CALL.REL.NOINC `($__internal_1_$__cuda_sm20_sqrt_rn_f32_slowpath) ;  /* 0x0000003000187944 */ /* 0x000fea0003c00000 */
[----:B------:R-:W-:Y:S05]  /*30f0*/  BRA `(.L_x_14) ;  /* 0x0000000000107947 */ /* 0x000fea0003800000 */
.L_x_13:
[----:B------:R-:W-:Y:S01]  /*3100*/  FMUL.FTZ R18, R3, R2 ;  /* 0x0000000203127220 */ /* 0x000fe20000410000 */
[----:B------:R-:W-:-:S03]  /*3110*/  FMUL.FTZ R2, R2, 0.5 ;  /* 0x3f00000002027820 */ /* 0x000fc60000410000 */
[----:B------:R-:W-:-:S04]  /*3120*/  FFMA R3, -R18, R18, R3 ;  /* 0x0000001212037223 */ /* 0x000fc80000000103 */
[----:B------:R-:W-:-:S07]  /*3130*/  FFMA R18, R3, R2, R18 ;  /* 0x0000000203127223 */ /* 0x000fce0000000012 */
.L_x_14:
[----:B------:R-:W0:Y:S08]  /*3140*/  MUFU.RCP R2, R13 ;  /* 0x0000000d00027308 */ /* 0x000e300000001000 */
[----:B------:R-:W1:Y:S01]  /*3150*/  FCHK P0, R16, R13 ;  /* 0x0000000d10007302 */ /* 0x000e620000000000 */
[----:B0-----:R-:W-:-:S04]  /*3160*/  FFMA R3, R2, -R13, 1 ;  /* 0x3f80000002037423 */ /* 0x001fc8000000080d */
[----:B------:R-:W-:-:S04]  /*3170*/  FFMA R3, R2, R3, R2 ;  /* 0x0000000302037223 */ /* 0x000fc80000000002 */
[----:B------:R-:W-:-:S04]  /*3180*/  FFMA R19, R3, R16, RZ ;  /* 0x0000001003137223 */ /* 0x000fc800000000ff */
[----:B------:R-:W-:-:S04]  /*3190*/  FFMA R2, R19, -R13, R16 ;  /* 0x8000000d13027223 */ /* 0x000fc80000000010 */
[----:B------:R-:W-:Y:S01]  /*31a0*/  FFMA R3, R3, R2, R19 ;  /* 0x0000000203037223 */ /* 0x000fe20000000013 */
[----:B-1----:R-:W-:Y:S06]  /*31b0*/  @!P0 BRA `(.L_x_15) ;  /* 0x0000000000148947 */ /* 0x002fec0003800000 */
[----:B------:R-:W-:Y:S02]  /*31c0*/  MOV R2, R16 ;  /* 0x0000001000027202 */ /* 0x000fe40000000f00 */
[----:B------:R-:W-:Y:S02]  /*31d0*/  MOV R3, R13 ;  /* 0x0000000d00037202 */ /* 0x000fe40000000f00 */
[----:B------:R-:W-:-:S07]  /*31e0*/  MOV R19, 0x3200 ;  /* 0x0000320000137802 */ /* 0x000fce0000000f00 */
[----:B------:R-:W-:Y:S05]  /*31f0*/  CALL.REL.NOINC `($__internal_2_$__cuda_sm3x_div_rn_noftz_f32_slowpath) ;  /* 0x0000003000347944 */ /* 0x000fea0003c00000 */
[----:B------:R-:W-:-:S07]  /*3200*/  MOV R3, R21 ;  /* 0x0000001500037202 */ /* 0x000fce0000000f00 */
.L_x_15:
[----:B------:R-:W0:Y:S01]  /*3210*/  MUFU.RCP R2, |R3| ;  /* 0x4000000300027308 */ /* 0x000e220000001000 */
[C---:B------:R-:W-:Y:S01]  /*3220*/  FSETP.GT.AND P0, PT, |R3|.reuse, 1, PT ;  /* 0x3f8000000300780b */ /* 0x040fe20003f04200 */
[----:B------:R-:W-:Y:S01]  /*3230*/  HFMA2 R21, -RZ, RZ, 0.890625, -0.00056934356689453125 ;  /* 0x3b2090aaff157431 */ /* 0x000fe200000001ff */
[----:B------:R-:W-:-:S05]  /*3240*/  FSETP.NAN.AND P1, PT, |R3|, |R3|, PT ;  /* 0x400000030300720b */ /* 0x000fca0003f28200 */
[----:B------:R-:W1:Y:S01]  /*3250*/  MUFU.RCP R23, R18 ;  /* 0x0000001200177308 */ /* 0x000e620000001000 */
[----:B0-----:R-:W-:-:S05]  /*3260*/  FSEL R19, R2, |R3|, P0 ;  /* 0x4000000302137208 */ /* 0x001fca0000000000 */
[----:B------:R-:W-:Y:S01]  /*3270*/  FMUL R2, R19, R19 ;  /* 0x0000001313027220 */ /* 0x000fe20000400000 */
[----:B-1----:R-:W-:-:S03]  /*3280*/  FFMA R22, R23, -R18, 1 ;  /* 0x3f80000017167423 */ /* 0x002fc60000000812 */
[----:B------:R-:W-:Y:S01]  /*3290*/  FFMA R21, R2, R21, -0.014396979473531246185 ;  /* 0xbc6be14f02157423 */ /* 0x000fe20000000015 */
[----:B------:R-:W-:-:S03]  /*32a0*/  FFMA R23, R23, R22, R23 ;  /* 0x0000001617177223 */ /* 0x000fc60000000017 */
[----:B------:R-:W-:-:S04]  /*32b0*/  FFMA R21, R2, R21, 0.039849750697612762451 ;  /* 0x3d23397e02157423 */ /* 0x000fc80000000015 */
[----:B------:R-:W-:-:S04]  /*32c0*/  FFMA R21, R2, R21, -0.072529748082160949707 ;  /* 0xbd948a7a02157423 */ /* 0x000fc80000000015 */
[----:B------:R-:W-:-:S04]  /*32d0*/  FFMA R21, R2, R21, 0.10518480092287063599 ;  /* 0x3dd76b2102157423 */ /* 0x000fc80000000015 */
[----:B------:R-:W-:-:S04]  /*32e0*/  FFMA R21, R2, R21, -0.14171802997589111328 ;  /* 0xbe111e8802157423 */ /* 0x000fc80000000015 */
[----:B------:R-:W-:-:S04]  /*32f0*/  FFMA R21, R2, R21, 0.19988775253295898438 ;  /* 0x3e4caf6002157423 */ /* 0x000fc80000000015 */
[----:B------:R-:W-:-:S04]  /*3300*/  FFMA R21, R2, R21, -0.33332940936088562012 ;  /* 0xbeaaaa2702157423 */ /* 0x000fc80000000015 */
[----:B------:R-:W-:Y:S01]  /*3310*/  FMUL R20, R2, R21 ;  /* 0x0000001502147220 */ /* 0x000fe20000400000 */
[----:B------:R-:W-:Y:S01]  /*3320*/  MOV R21, 0x3f6ee581 ;  /* 0x3f6ee58100157802 */ /* 0x000fe20000000f00 */
[----:B------:R-:W-:Y:S02]  /*3330*/  FMUL R2, R14, 80 ;  /* 0x42a000000e027820 */ /* 0x000fe40000400000 */
[----:B------:R-:W-:Y:S02]  /*3340*/  FFMA R20, R19, R20, R19 ;  /* 0x0000001413147223 */ /* 0x000fe40000000013 */
[----:B------:R-:W-:Y:S02]  /*3350*/  FFMA R19, R2, R23, RZ ;  /* 0x0000001702137223 */ /* 0x000fe400000000ff */
[----:B------:R-:W-:Y:S01]  /*3360*/  @P0 FFMA R20, R21, 1.6832555532455444336, -R20 ;  /* 0x3fd774eb15140823 */ /* 0x000fe20000000814 */
[----:B------:R-:W0:Y:S01]  /*3370*/  FCHK P0, R2, R18 ;  /* 0x0000001202007302 */ /* 0x000e220000000000 */
[----:B------:R-:W-:-:S03]  /*3380*/  FFMA R22, R19, -R18, R2 ;  /* 0x8000001213167223 */ /* 0x000fc60000000002 */
[----:B------:R-:W-:Y:S01]  /*3390*/  LOP3.LUT R3, R20, 0x80000000, R3, 0xb8, !PT ;  /* 0x8000000014037812 */ /* 0x000fe200078eb803 */
[----:B------:R-:W-:-:S03]  /*33a0*/  FFMA R21, R23, R22, R19 ;  /* 0x0000001617157223 */ /* 0x000fc60000000013 */
[----:B------:R-:W-:Y:S01]  /*33b0*/  FSEL R24, R3, R20, !P1 ;  /* 0x0000001403187208 */ /* 0x000fe20004800000 */
[----:B0-----:R-:W-:Y:S06]  /*33c0*/  @!P0 BRA `(.L_x_16) ;  /* 0x00000000000c8947 */ /* 0x001fec0003800000 */
[----:B------:R-:W-:Y:S02]  /*33d0*/  MOV R3, R18 ;  /* 0x0000001200037202 */ /* 0x000fe40000000f00 */
[----:B------:R-:W-:-:S07]  /*33e0*/  MOV R19, 0x3400 ;  /* 0x0000340000137802 */ /* 0x000fce0000000f00 */
[----:B------:R-:W-:Y:S05]  /*33f0*/  CALL.REL.NOINC `($__internal_2_$__cuda_sm3x_div_rn_noftz_f32_slowpath) ;  /* 0x0000002c00b47944 */ /* 0x000fea0003c00000 */
.L_x_16:
[----:B------:R-:W0:Y:S01]  /*3400*/  MUFU.RCP R3, R10 ;  /* 0x0000000a00037308 */ /* 0x000e220000001000 */
[----:B------:R-:W-:Y:S01]  /*3410*/  FFMA R22, R21, 40, -R24 ;  /* 0x4220000015167823 */ /* 0x000fe20000000818 */
[C---:B------:R-:W-:Y:S01]  /*3420*/  FSETP.NEU.AND P0, PT, R18.reuse, 1, PT ;  /* 0x3f8000001200780b */ /* 0x040fe20003f0d000 */
[----:B------:R-:W-:Y:S01]  /*3430*/  FMUL R25, R18, 0.94999998807907104492 ;  /* 0x3f73333312197820 */ /* 0x000fe20000400000 */
[----:B------:R-:W-:Y:S01]  /*3440*/  FMUL R19, R4, R24 ;  /* 0x0000001804137220 */ /* 0x000fe20000400000 */
[----:B------:R-:W-:Y:S01]  /*3450*/  FFMA R2, -R9, R22, 0.34900000691413879395 ;  /* 0x3eb2b02109027423 */ /* 0x000fe20000000116 */
[----:B------:R-:W-:Y:S01]  /*3460*/  MOV R27, 0x3f800000 ;  /* 0x3f800000001b7802 */ /* 0x000fe20000000f00 */
[----:B------:R-:W-:Y:S01]  /*3470*/  FMUL R25, R8, R25 ;  /* 0x0000001908197220 */ /* 0x000fe20000400000 */
[----:B------:R-:W-:Y:S01]  /*3480*/  FFMA R19, R6, R21, -R19 ;  /* 0x0000001506137223 */ /* 0x000fe20000000813 */
[----:B------:R-:W-:Y:S01]  /*3490*/  FMUL R2, R2, 3.1400001049041748047 ;  /* 0x4048f5c302027820 */ /* 0x000fe20000400000 */
[----:B------:R-:W-:Y:S01]  /*34a0*/  FMUL R21, R21, -0.059500001370906829834 ;  /* 0xbd73b64615157820 */ /* 0x000fe20000400000 */
[----:B------:R-:W-:-:S02]  /*34b0*/  MOV R23, 0x3f800000 ;  /* 0x3f80000000177802 */ /* 0x000fc40000000f00 */
[----:B------:R-:W-:Y:S01]  /*34c0*/  FMUL R2, R2, 1000 ;  /* 0x447a000002027820 */ /* 0x000fe20000400000 */
[----:B------:R-:W-:Y:S01]  /*34d0*/  FSETP.NEU.AND P1, PT, R25, 1, PT ;  /* 0x3f8000001900780b */ /* 0x000fe20003f2d000 */
[----:B0-----:R-:W-:Y:S02]  /*34e0*/  FFMA R20, -R10, R3, 1 ;  /* 0x3f8000000a147423 */ /* 0x001fe40000000103 */
[----:B------:R-:W-:Y:S02]  /*34f0*/  FMUL R2, R2, 6 ;  /* 0x40c0000002027820 */ /* 0x000fe40000400000 */
[----:B------:R-:W-:Y:S01]  /*3500*/  FFMA R3, R3, R20, R3 ;  /* 0x0000001403037223 */ /* 0x000fe20000000003 */
[----:B------:R-:W-:Y:S01]  /*3510*/  FMUL R20, R5, R24 ;  /* 0x0000001805147220 */ /* 0x000fe20000400000 */
[----:B------:R-:W-:Y:S06]  /*3520*/  @!P0 BRA `(.L_x_17) ;  /* 0x0000000400048947 */ /* 0x000fec0003800000 */
        /* <DEDUP_REMOVED lines=12> */
[-C--:B------:R-:W-:Y:S02]  /*35f0*/  IADD3 R26, PT, PT, R23, -R28.reuse, RZ ;  /* 0x8000001c171a7210 */ /* 0x080fe40007ffe0ff */
[----:B------:R-:W-:-:S03]  /*3600*/  I2FP.F32.S32 R28, R28 ;  /* 0x0000001c001c7245 */ /* 0x000fc60000201400 */
[C---:B------:R-:W-:Y:S01]  /*3610*/  FADD R23, R26.reuse, 1 ;  /* 0x3f8000001a177421 */ /* 0x040fe20000000000 */
[----:B------:R-:W-:Y:S01]  /*3620*/  FADD R33, R26, -1 ;  /* 0xbf8000001a217421 */ /* 0x000fe20000000000 */
[----:B------:R-:W-:-:S03]  /*3630*/  FFMA R31, R28, 1.1920928955078125e-07, R29 ;  /* 0x340000001c1f7823 */ /* 0x000fc6000000001d */
[----:B------:R-:W-:Y:S01]  /*3640*/  FADD R26, R33, R33 ;  /* 0x00000021211a7221 */ /* 0x000fe20000000000 */
[----:B------:R-:W0:Y:S03]  /*3650*/  MUFU.RCP R23, R23 ;  /* 0x0000001700177308 */ /* 0x000e260000001000 */
[----:B0-----:R-:W-:-:S04]  /*3660*/  FMUL R26, R23, R26 ;  /* 0x0000001a171a7220 */ /* 0x001fc80000400000 */
[----:B------:R-:W-:Y:S01]  /*3670*/  FADD R30, R33, -R26 ;  /* 0x8000001a211e7221 */ /* 0x000fe20000000000 */
[C---:B------:R-:W-:Y:S01]  /*3680*/  FMUL R29, R26.reuse, R26 ;  /* 0x0000001a1a1d7220 */ /* 0x040fe20000400000 */
[----:B------:R-:W-:Y:S02]  /*3690*/  FFMA R28, R26, 1.4426950216293334961, R31 ;  /* 0x3fb8aa3b1a1c7823 */ /* 0x000fe4000000001f */
[----:B------:R-:W-:Y:S01]  /*36a0*/  FADD R30, R30, R30 ;  /* 0x0000001e1e1e7221 */ /* 0x000fe20000000000 */
[----:B------:R-:W-:Y:S01]  /*36b0*/  FFMA R32, R29, R32, 0.0032181653659790754318 ;  /* 0x3b52e7db1d207423 */ /* 0x000fe20000000020 */
        /* <DEDUP_REMOVED lines=20> */
[----:B------:R-:W-:Y:S01]  /*3800*/  FFMA R29, R29, 2, R30 ;  /* 0x400000001d1d7823 */ /* 0x000fe2000000001e */
[----:B0-----:R-:W-:Y:S01]  /*3810*/  FADD R28, R23, -R26 ;  /* 0x8000001a171c7221 */ /* 0x001fe20000000000 */
[----:B------:R-:W-:-:S03]  /*3820*/  FSETP.GT.AND P2, PT, R26, RZ, PT ;  /* 0x000000ff1a00720b */ /* 0x000fc60003f44000 */
[----:B------:R-:W-:Y:S01]  /*3830*/  FADD R28, R28, R29 ;  /* 0x0000001d1c1c7221 */ /* 0x000fe20000000000 */
[----:B------:R-:W-:Y:S02]  /*3840*/  SEL R26, RZ, 0x83000000, P2 ;  /* 0x83000000ff1a7807 */ /* 0x000fe40001000000 */
[----:B------:R-:W-:Y:S01]  /*3850*/  FSETP.GEU.AND P2, PT, R23, RZ, PT ;  /* 0x000000ff1700720b */ /* 0x000fe20003f4e000 */
[----:B------:R-:W-:Y:S01]  /*3860*/  FFMA R29, R28, R31, 0.0013391353422775864601 ;  /* 0x3aaf85ed1c1d7423 */ /* 0x000fe2000000001f */
[----:B------:R-:W-:-:S03]  /*3870*/  IADD3 R30, PT, PT, R26, 0x7f000000, RZ ;  /* 0x7f0000001a1e7810 */ /* 0x000fc60007ffe0ff */
[C---:B------:R-:W-:Y:S02]  /*3880*/  FFMA R31, R28.reuse, R29, 0.0096188392490148544312 ;  /* 0x3c1d98561c1f7423 */ /* 0x040fe4000000001d */
[----:B------:R0:W1:Y:S02]  /*3890*/  F2I.NTZ R29, R23 ;  /* 0x00000017001d7305 */ /* 0x0000640000203100 */
[----:B------:R-:W-:-:S04]  /*38a0*/  FFMA R31, R28, R31, 0.055503588169813156128 ;  /* 0x3d6357bb1c1f7423 */ /* 0x000fc8000000001f */
[----:B------:R-:W-:Y:S01]  /*38b0*/  FFMA R31, R28, R31, 0.24022644758224487305 ;  /* 0x3e75fdec1c1f7423 */ /* 0x000fe2000000001f */
[----:B0-----:R-:W-:-:S03]  /*38c0*/  FSEL R23, RZ, +INF , !P2 ;  /* 0x7f800000ff177808 */ /* 0x001fc60005000000 */
[----:B------:R-:W-:-:S04]  /*38d0*/  FFMA R31, R28, R31, 0.69314718246459960938 ;  /* 0x3f3172181c1f7423 */ /* 0x000fc8000000001f */
[----:B------:R-:W-:Y:S01]  /*38e0*/  FFMA R31, R28, R31, 1 ;  /* 0x3f8000001c1f7423 */ /* 0x000fe2000000001f */
[----:B-1----:R-:W-:Y:S01]  /*38f0*/  LEA R29, R29, -R26, 0x17 ;  /* 0x8000001a1d1d7211 */ /* 0x002fe200078eb8ff */
[----:B------:R-:W-:Y:S02]  /*3900*/  @!P0 FADD R26, R18, R18 ;  /* 0x00000012121a8221 */ /* 0x000fe40000000000 */
[----:B------:R-:W-:-:S04]  /*3910*/  FMUL R30, R30, R31 ;  /* 0x0000001f1e1e7220 */ /* 0x000fc80000400000 */
[----:B------:R-:W-:Y:S01]  /*3920*/  @!P3 FMUL R23, R29, R30 ;  /* 0x0000001e1d17b220 */ /* 0x000fe20000400000 */
[----:B------:R-:W-:-:S07]  /*3930*/  @!P0 LOP3.LUT R23, R26, 0x7fffffff, RZ, 0xc0, !PT ;  /* 0x7fffffff1a178812 */ /* 0x000fce00078ec0ff */
.L_x_17:
        /* <DEDUP_REMOVED lines=19> */
[----:B------:R-:W0:Y:S01]  /*3a70*/  MUFU.RCP R26, R26 ;  /* 0x0000001a001a7308 */ /* 0x000e220000001000 */
[----:B------:R-:W-:Y:S02]  /*3a80*/  @!P0 FADD R25, R25, R25 ;  /* 0x0000001919198221 */ /* 0x000fe40000000000 */
[----:B0-----:R-:W-:-:S04]  /*3a90*/  FMUL R27, R26, R27 ;  /* 0x0000001b1a1b7220 */ /* 0x001fc80000400000 */
[----:B------:R-:W-:Y:S01]  /*3aa0*/  FADD R31, R32, -R27 ;  /* 0x8000001b201f7221 */ /* 0x000fe20000000000 */
[CC--:B------:R-:W-:Y:S01]  /*3ab0*/  FMUL R29, R27.reuse, R27.reuse ;  /* 0x0000001b1b1d7220 */ /* 0x0c0fe20000400000 */
[----:B------:R-:W-:Y:S02]  /*3ac0*/  FFMA R28, R27, 1.4426950216293334961, R30 ;  /* 0x3fb8aa3b1b1c7823 */ /* 0x000fe4000000001e */
[----:B------:R-:W-:Y:S02]  /*3ad0*/  FADD R31, R31, R31 ;  /* 0x0000001f1f1f7221 */ /* 0x000fe40000000000 */
[----:B------:R-:W-:Y:S02]  /*3ae0*/  FADD R30, R30, -R28 ;  /* 0x8000001c1e1e7221 */ /* 0x000fe40000000000 */
[----:B------:R-:W-:Y:S01]  /*3af0*/  FFMA R31, R32, -R27, R31 ;  /* 0x8000001b201f7223 */ /* 0x000fe2000000001f */
[----:B------:R-:W-:Y:S01]  /*3b00*/  FFMA R32, R29, R34, 0.0032181653659790754318 ;  /* 0x3b52e7db1d207423 */ /* 0x000fe20000000022 */
[----:B------:R-:W-:-:S02]  /*3b10*/  FFMA R30, R27, 1.4426950216293334961, R30 ;  /* 0x3fb8aa3b1b1e7823 */ /* 0x000fc4000000001e */
[----:B------:R-:W-:Y:S01]  /*3b20*/  FMUL R31, R26, R31 ;  /* 0x0000001f1a1f7220 */ /* 0x000fe20000400000 */
[----:B------:R-:W-:-:S03]  /*3b30*/  FFMA R32, R29, R32, 0.018033718690276145935 ;  /* 0x3c93bb731d207423 */ /* 0x000fc60000000020 */
[----:B------:R-:W-:Y:S01]  /*3b40*/  FFMA R30, R31, 1.4426950216293334961, R30 ;  /* 0x3fb8aa3b1f1e7823 */ /* 0x000fe2000000001e */
[----:B------:R-:W-:-:S03]  /*3b50*/  FFMA R32, R29, R32, 0.12022458761930465698 ;  /* 0x3df6384f1d207423 */ /* 0x000fc60000000020 */
[----:B------:R-:W-:Y:S01]  /*3b60*/  FFMA R30, R27, 1.9251366722983220825e-08, R30 ;  /* 0x32a55e341b1e7823 */ /* 0x000fe2000000001e */
[----:B------:R-:W-:-:S04]  /*3b70*/  FMUL R32, R29, R32 ;  /* 0x000000201d207220 */ /* 0x000fc80000400000 */
        /* <DEDUP_REMOVED lines=15> */
[----:B------:R-:W-:Y:S01]  /*3c70*/  FADD R28, R28, R29 ;  /* 0x0000001d1c1c7221 */ /* 0x000fe20000000000 */
[----:B------:R-:W-:Y:S02]  /*3c80*/  SEL R27, RZ, 0x83000000, P1 ;  /* 0x83000000ff1b7807 */ /* 0x000fe40000800000 */
[----:B------:R-:W-:Y:S01]  /*3c90*/  FSETP.GEU.AND P1, PT, R26, RZ, PT ;  /* 0x000000ff1a00720b */ /* 0x000fe20003f2e000 */
[----:B------:R-:W-:Y:S01]  /*3ca0*/  FFMA R29, R28, R31, 0.0013391353422775864601 ;  /* 0x3aaf85ed1c1d7423 */ /* 0x000fe2000000001f */
[----:B-1----:R-:W-:-:S03]  /*3cb0*/  LEA R30, R30, -R27, 0x17 ;  /* 0x8000001b1e1e7211 */ /* 0x002fc600078eb8ff */
[----:B------:R-:W-:-:S04]  /*3cc0*/  FFMA R29, R28, R29, 0.0096188392490148544312 ;  /* 0x3c1d98561c1d7423 */ /* 0x000fc8000000001d */
[----:B------:R-:W-:-:S04]  /*3cd0*/  FFMA R29, R28, R29, 0.055503588169813156128 ;  /* 0x3d6357bb1c1d7423 */ /* 0x000fc8000000001d */
[----:B------:R-:W-:-:S04]  /*3ce0*/  FFMA R29, R28, R29, 0.24022644758224487305 ;  /* 0x3e75fdec1c1d7423 */ /* 0x000fc8000000001d */
[C---:B------:R-:W-:Y:S01]  /*3cf0*/  FFMA R31, R28.reuse, R29, 0.69314718246459960938 ;  /* 0x3f3172181c1f7423 */ /* 0x040fe2000000001d */
[----:B------:R-:W-:Y:S02]  /*3d00*/  IADD3 R29, PT, PT, R27, 0x7f000000, RZ ;  /* 0x7f0000001b1d7810 */ /* 0x000fe40007ffe0ff */
[----:B------:R-:W-:Y:S01]  /*3d10*/  FSEL R27, RZ, +INF , !P1 ;  /* 0x7f800000ff1b7808 */ /* 0x000fe20004800000 */
[----:B------:R-:W-:-:S04]  /*3d20*/  FFMA R28, R28, R31, 1 ;  /* 0x3f8000001c1c7423 */ /* 0x000fc8000000001f */
[----:B------:R-:W-:-:S04]  /*3d30*/  FMUL R29, R29, R28 ;  /* 0x0000001c1d1d7220 */ /* 0x000fc80000400000 */
[----:B------:R-:W-:Y:S01]  /*3d40*/  @!P2 FMUL R27, R30, R29 ;  /* 0x0000001d1e1ba220 */ /* 0x000fe20000400000 */
[----:B------:R-:W-:-:S07]  /*3d50*/  @!P0 LOP3.LUT R27, R25, 0x7fffffff, RZ, 0xc0, !PT ;  /* 0x7fffffff191b8812 */ /* 0x000fce00078ec0ff */
.L_x_18:
[----:B------:R-:W-:Y:S01]  /*3d60*/  FMUL R2, R2, R27 ;  /* 0x0000001b02027220 */ /* 0x000fe20000400000 */
[C---:B------:R-:W-:Y:S01]  /*3d70*/  FFMA R21, R24.reuse, -0.1215000152587890625, R21 ;  /* 0xbdf8d50018157823 */ /* 0x040fe20000000015 */
[----:B------:R-:W-:Y:S02]  /*3d80*/  FFMA R20, |R24|, -R20, R19 ;  /* 0x8000001418147223 */ /* 0x000fe40000000213 */
[----:B------:R-:W0:Y:S01]  /*3d90*/  FCHK P0, R2, R10 ;  /* 0x0000000a02007302 */ /* 0x000e220000000000 */
[----:B------:R-:W-:Y:S01]  /*3da0*/  FFMA R26, R2, R3, RZ ;  /* 0x00000003021a7223 */ /* 0x000fe200000000ff */
[----:B------:R-:W-:Y:S01]  /*3db0*/  FMUL.M4 R24, R21, 80 ;  /* 0x42a0000015187820 */ /* 0x000fe20000600000 */
[----:B------:R-:W-:Y:S02]  /*3dc0*/  FMUL.M4 R20, R20, 80 ;  /* 0x42a0000014147820 */ /* 0x000fe40000600000 */
[----:B------:R-:W-:Y:S01]  /*3dd0*/  FFMA R19, -R10, R26, R2 ;  /* 0x0000001a0a137223 */ /* 0x000fe20000000102 */
[-C--:B------:R-:W-:Y:S01]  /*3de0*/  FMUL R25, R24, R23.reuse ;  /* 0x0000001718197220 */ /* 0x080fe20000400000 */
[----:B------:R-:W-:Y:S01]  /*3df0*/  FMUL R20, R20, R23 ;  /* 0x0000001714147220 */ /* 0x000fe20000400000 */
[----:B------:R-:W-:Y:S01]  /*3e00*/  FMUL R24, R23, 30.399999618530273438 ;  /* 0x41f3333317187820 */ /* 0x000fe20000400000 */
[----:B------:R-:W-:Y:S01]  /*3e10*/  FFMA R3, R3, R19, R26 ;  /* 0x0000001303037223 */ /* 0x000fe2000000001a */
[----:B------:R-:W-:Y:S01]  /*3e20*/  FMUL.D2 R25, R25, 1000 ;  /* 0x447a000019197820 */ /* 0x000fe20000300000 */
[----:B------:R-:W-:Y:S01]  /*3e30*/  FMUL R26, R20, 1000 ;  /* 0x447a0000141a7820 */ /* 0x000fe20000400000 */
[----:B------:R-:W-:Y:S01]  /*3e40*/  FMUL R24, R24, 1000 ;  /* 0x447a000018187820 */ /* 0x000fe20000400000 */
[----:B0-----:R-:W-:Y:S06]  /*3e50*/  @!P0 BRA `(.L_x_19) ;  /* 0x0000000000108947 */ /* 0x001fec0003800000 */
[----:B------:R-:W-:Y:S02]  /*3e60*/  MOV R3, R10 ;  /* 0x0000000a00037202 */ /* 0x000fe40000000f00 */
[----:B------:R-:W-:-:S07]  /*3e70*/  MOV R19, 0x3e90 ;  /* 0x00003e9000137802 */ /* 0x000fce0000000f00 */
[----:B------:R-:W-:Y:S05]  /*3e80*/  CALL.REL.NOINC `($__internal_2_$__cuda_sm3x_div_rn_noftz_f32_slowpath) ;  /* 0x0000002400107944 */ /* 0x000fea0003c00000 */
[----:B------:R-:W-:-:S07]  /*3e90*/  MOV R3, R21 ;  /* 0x0000001500037202 */ /* 0x000fce0000000f00 */
.L_x_19:
[C---:B------:R-:W-:Y:S01]  /*3ea0*/  FSETP.GT.AND P0, PT, R16.reuse, RZ, PT ;  /* 0x000000ff1000720b */ /* 0x040fe20003f04000 */
[----:B------:R-:W-:Y:S01]  /*3eb0*/  FMUL R19, R16, 2.00000000000000000000e+10 ;  /* 0x509502f910137820 */ /* 0x000fe20000400000 */
[----:B------:R-:W-:Y:S01]  /*3ec0*/  FMUL R22, R11, R22 ;  /* 0x000000160b167220 */ /* 0x000fe20000400000 */
[----:B------:R-:W-:Y:S01]  /*3ed0*/  FFMA R2, R18, -2.2300000190734863281, R15 ;  /* 0xc00eb85212027823 */ /* 0x000fe2000000000f */
[----:B------:R-:W-:Y:S01]  /*3ee0*/  FMUL R28, R13, 2.00000000000000000000e+10 ;  /* 0x509502f90d1c7820 */ /* 0x000fe20000400000 */
[----:B------:R-:W-:Y:S01]  /*3ef0*/  FMUL R19, R19, R14 ;  /* 0x0000000e13137220 */ /* 0x000fe20000400000 */
[----:B------:R-:W-:Y:S01]  /*3f00*/  FMUL R22, R22, -500 ;  /* 0xc3fa000016167820 */ /* 0x000fe20000400000 */
[----:B------:R-:W-:Y:S01]  /*3f10*/  FMUL R2, R2, 1000000 ;  /* 0x4974240002027820 */ /* 0x000fe20000400000 */
[----:B------:R-:W-:Y:S02]  /*3f20*/  ULEA UR5, UR4, UR8, 0x2 ;  /* 0x0000000804057291 */ /* 0x000fe4000f8e10ff */
[----:B------:R-:W-:-:S03]  /*3f30*/  FMUL R22, R17, R22 ;  /* 0x0000001611167220 */ /* 0x000fc60000400000 */
[----:B------:R-:W-:Y:S01]  /*3f40*/  @!P0 FMUL R19, R19, 1.0900000333786010742 ;  /* 0x3f8b851f13138820 */ /* 0x000fe20000400000 */
[----:B------:R-:W-:Y:S01]  /*3f50*/  FMUL R22, R22, R23 ;  /* 0x0000001716167220 */ /* 0x000fe20000400000 */
[----:B------:R-:W-:Y:S02]  /*3f60*/  FSETP.GT.AND P0, PT, R13, RZ, PT ;  /* 0x000000ff0d00720b */ /* 0x000fe40003f04000 */
[----:B------:R-:W-:Y:S01]  /*3f70*/  FFMA R19, R24, -0.5, R19 ;  /* 0xbf00000018137823 */ /* 0x000fe20000000013 */
[----:B------:R-:W-:Y:S01]  /*3f80*/  FFMA R3, R12, R22, R3 ;  /* 0x000000160c037223 */ /* 0x000fe20000000003 */
[----:B------:R-:W-:Y:S01]  /*3f90*/  FSEL R28, R28, R13, P0 ;  /* 0x0000000d1c1c7208 */ /* 0x000fe20000000000 */
[C---:B------:R-:W-:Y:S01]  /*3fa0*/  FFMA R22, R2.reuse, 40, R25 ;  /* 0x4220000002167823 */ /* 0x040fe20000000019 */
[----:B------:R-:W-:Y:S01]  /*3fb0*/  FADD R18, R2, R19 ;  /* 0x0000001302127221 */ /* 0x000fe20000000000 */
[----:B------:R-:W-:Y:S01]  /*3fc0*/  FSEL R19, R14, 2.00000000000000000000e+10, P0 ;  /* 0x509502f90e137808 */ /* 0x000fe20000000000 */
[----:B------:R-:W-:Y:S01]  /*3fd0*/  FADD R21, R3, R3 ;  /* 0x0000000303157221 */ /* 0x000fe20000000000 */
[----:B------:R-:W-:Y:S01]  /*3fe0*/  FMUL R3, R22, R7 ;  /* 0x0000000716037220 */ /* 0x000fe20000400000 */
[----:B------:R-:W-:-:S02]  /*3ff0*/  FMUL R18, R18, UR6 ;  /* 0x0000000612127c20 */ /* 0x000fc40008400000 */
[----:B------:R-:W-:Y:S01]  /*4000*/  FMUL R28, R28, R19 ;  /* 0x000000131c1c7220 */ /* 0x000fe20000400000 */
[----:B------:R-:W-:Y:S01]  /*4010*/  FSEL R19, R14, 1.0164999961853027344, !P0 ;  /* 0x3f821cac0e137808 */ /* 0x000fe20004000000 */
[----:B------:R-:W-:Y:S01]  /*4020*/  FFMA R20, R18, 0.5, R13 ;  /* 0x3f00000012147823 */ /* 0x000fe2000000000d */
[----:B------:R-:W-:Y:S01]  /*4030*/  FFMA R26, R26, 0.5, -R21 ;  /* 0x3f0000001a1a7823 */ /* 0x000fe20000000815 */
[----:B------:R-:W-:Y:S01]  /*4040*/  FFMA R30, R3, 0.5, R14 ;  /* 0x3f000000031e7823 */ /* 0x000fe2000000000e */
[----:B------:R-:W-:Y:S02]  /*4050*/  FFMA R22, R21, 40, R25 ;  /* 0x4220000015167823 */ /* 0x000fe40000000019 */
[----:B------:R-:W-:Y:S01]  /*4060*/  FSETP.GT.AND P1, PT, R20, RZ, PT ;  /* 0x000000ff1400720b */ /* 0x000fe20003f24000 */
[----:B------:R-:W-:-:S03]  /*4070*/  FFMA R19, -R19, R28, R26 ;  /* 0x0000001c13137223 */ /* 0x000fc6000000011a */
[C---:B------:R-:W-:Y:S01]  /*4080*/  FSEL R27, R30.reuse, 2.00000000000000000000e+10, P1 ;  /* 0x509502f91e1b7808 */ /* 0x040fe20000800000 */
[----:B------:R-:W-:Y:S01]  /*4090*/  FMUL R19, R19, UR7 ;  /* 0x0000000713137c20 */ /* 0x000fe20008400000 */
[----:B------:R-:W-:-:S03]  /*40a0*/  FSEL R23, R30, 1.0164999961853027344, !P1 ;  /* 0x3f821cac1e177808 */ /* 0x000fc60004800000 */
[----:B------:R-:W-:-:S04]  /*40b0*/  FFMA R28, R19, 0.5, R16 ;  /* 0x3f000000131c7823 */ /* 0x000fc80000000010 */
[----:B------:R-:W-:Y:S01]  /*40c0*/  @P1 FMUL R20, R20, 2.00000000000000000000e+10 ;  /* 0x509502f914141820 */ /* 0x000fe20000400000 */
[C---:B------:R-:W-:Y:S01]  /*40d0*/  FSETP.GT.AND P0, PT, R28.reuse, RZ, PT ;  /* 0x000000ff1c00720b */ /* 0x040fe20003f04000 */
[----:B------:R-:W-:Y:S02]  /*40e0*/  FMUL R21, R28, 2.00000000000000000000e+10 ;  /* 0x509502f91c157820 */ /* 0x000fe40000400000 */
[----:B------:R-:W-:-:S04]  /*40f0*/  FMUL R27, R20, R27 ;  /* 0x0000001b141b7220 */ /* 0x000fc80000400000 */
[----:B------:R-:W-:Y:S01]  /*4100*/  FFMA R20, -R23, R27, R26 ;  /* 0x0000001b17147223 */ /* 0x000fe2000000011a */
[----:B------:R-:W-:Y:S01]  /*4110*/  FMUL R23, R30, R21 ;  /* 0x000000151e177220 */ /* 0x000fe20000400000 */
[----:B------:R-:W-:Y:S02]  /*4120*/  FMUL R21, R22, R7 ;  /* 0x0000000716157220 */ /* 0x000fe40000400000 */
[----:B------:R-:W-:Y:S02]  /*4130*/  FMUL R20, R20, UR7 ;  /* 0x0000000714147c20 */ /* 0x000fe40008400000 */
[----:B------:R-:W-:Y:S01]  /*4140*/  @!P0 FMUL R23, R23, 1.0900000333786010742 ;  /* 0x3f8b851f17178820 */ /* 0x000fe20000400000 */
[----:B------:R-:W-:Y:S01]  /*4150*/  FFMA R29, R21, 0.5, R14 ;  /* 0x3f000000151d7823 */ /* 0x000fe2000000000e */
[C---:B------:R-:W-:Y:S01]  /*4160*/  FFMA R25, R20.reuse, 0.5, R16 ;  /* 0x3f00000014197823 */ /* 0x040fe20000000010 */
[----:B------:R-:W-:Y:S01]  /*4170*/  FFMA R19, R20, 2, R19 ;  /* 0x4000000014137823 */ /* 0x000fe20000000013 */
[----:B------:R-:W-:-:S02]  /*4180*/  FFMA R23, R24, -0.5, R23 ;  /* 0xbf00000018177823 */ /* 0x000fc40000000017 */
[C---:B------:R-:W-:Y:S01]  /*4190*/  FMUL R22, R25.reuse, 2.00000000000000000000e+10 ;  /* 0x509502f919167820 */ /* 0x040fe20000400000 */
[----:B------:R-:W-:-:S03]  /*41a0*/  FSETP.GT.AND P1, PT, R25, RZ, PT ;  /* 0x000000ff1900720b */ /* 0x000fc60003f24000 */
[----:B------:R-:W-:Y:S01]  /*41b0*/  FMUL R25, R29, R22 ;  /* 0x000000161d197220 */ /* 0x000fe20000400000 */
[----:B------:R-:W-:Y:S01]  /*41c0*/  FADD R22, R2, R23 ;  /* 0x0000001702167221 */ /* 0x000fe20000000000 */
[----:B------:R-:W-:-:S03]  /*41d0*/  FADD R23, R21, R14 ;  /* 0x0000000e15177221 */ /* 0x000fc60000000000 */
[----:B------:R-:W-:-:S04]  /*41e0*/  FMUL R22, R22, UR6 ;  /* 0x0000000616167c20 */ /* 0x000fc80008400000 */
[----:B------:R-:W-:Y:S01]  /*41f0*/  FFMA R27, R22, 0.5, R13 ;  /* 0x3f000000161b7823 */ /* 0x000fe2000000000d */
[----:B------:R-:W-:-:S04]  /*4200*/  @!P1 FMUL R25, R25, 1.0900000333786010742 ;  /* 0x3f8b851f19199820 */ /* 0x000fc80000400000 */
[----:B------:R-:W-:Y:S01]  /*4210*/  FFMA R25, R24, -0.5, R25 ;  /* 0xbf00000018197823 */ /* 0x000fe20000000019 */
[----:B------:R-:W-:-:S03]  /*4220*/  FSETP.GT.AND P0, PT, R27, RZ, PT ;  /* 0x000000ff1b00720b */ /* 0x000fc60003f04000 */
[----:B------:R-:W-:Y:S01]  /*4230*/  FADD R25, R2, R25 ;  /* 0x0000001902197221 */ /* 0x000fe20000000000 */
[----:B------:R-:W-:-:S03]  /*4240*/  FSEL R30, R29, 2.00000000000000000000e+10, P0 ;  /* 0x509502f91d1e7808 */ /* 0x000fc60000000000 */
[----:B------:R-:W-:Y:S01]  /*4250*/  FMUL R28, R25, UR6 ;  /* 0x00000006191c7c20 */ /* 0x000fe20008400000 */
[----:B------:R-:W-:-:S03]  /*4260*/  FSEL R25, R29, 1.0164999961853027344, !P0 ;  /* 0x3f821cac1d197808 */ /* 0x000fc60004000000 */
[----:B------:R-:W-:Y:S01]  /*4270*/  FADD R29, R28, R13 ;  /* 0x0000000d1c1d7221 */ /* 0x000fe20000000000 */
[----:B------:R-:W-:Y:S01]  /*4280*/  FSETP.GT.AND P1, PT, R13, -R28, PT ;  /* 0x8000001c0d00720b */ /* 0x000fe20003f24000 */
[----:B------:R-:W-:-:S03]  /*4290*/  @P0 FMUL R27, R27, 2.00000000000000000000e+10 ;  /* 0x509502f91b1b0820 */ /* 0x000fc60000400000 */
[----:B------:R-:W-:Y:S01]  /*42a0*/  FSEL R32, R23, 2.00000000000000000000e+10, P1 ;  /* 0x509502f917207808 */ /* 0x000fe20000800000 */
[----:B------:R-:W-:Y:S01]  /*42b0*/  FMUL R30, R27, R30 ;  /* 0x0000001e1b1e7220 */ /* 0x000fe20000400000 */
[----:B------:R-:W-:-:S03]  /*42c0*/  FSEL R27, R23, 1.0164999961853027344, !P1 ;  /* 0x3f821cac171b7808 */ /* 0x000fc60004800000 */
[----:B------:R-:W-:-:S04]  /*42d0*/  FFMA R25, -R25, R30, R26 ;  /* 0x0000001e19197223 */ /* 0x000fc8000000011a */
[----:B------:R-:W-:Y:S01]  /*42e0*/  FMUL R30, R25, UR7 ;  /* 0x00000007191e7c20 */ /* 0x000fe20008400000 */
[----:B------:R-:W-:-:S03]  /*42f0*/  @P1 FMUL R29, R29, 2.00000000000000000000e+10 ;  /* 0x509502f91d1d1820 */ /* 0x000fc60000400000 */
[----:B------:R-:W-:Y:S01]  /*4300*/  FADD R20, R30, R16 ;  /* 0x000000101e147221 */ /* 0x000fe20000000000 */
[----:B------:R-:W-:Y:S01]  /*4310*/  FMUL R32, R29, R32 ;  /* 0x000000201d207220 */ /* 0x000fe20000400000 */
[----:B------:R-:W-:Y:S01]  /*4320*/  FSETP.GT.AND P0, PT, R16, -R30, PT ;  /* 0x8000001e1000720b */ /* 0x000fe20003f04000 */
[----:B------:R-:W-:Y:S01]  /*4330*/  FFMA R30, R30, 2, R19 ;  /* 0x400000001e1e7823 */ /* 0x000fe20000000013 */
[----:B------:R-:W-:Y:S01]  /*4340*/  FMUL R20, R20, 2.00000000000000000000e+10 ;  /* 0x509502f914147820 */ /* 0x000fe20000400000 */
[----:B------:R-:W-:Y:S01]  /*4350*/  FFMA R27, -R27, R32, R26 ;  /* 0x000000201b1b7223 */ /* 0x000fe2000000011a */
[----:B------:R-:W-:Y:S02]  /*4360*/  FFMA R19, R22, 2, R18 ;  /* 0x4000000016137823 */ /* 0x000fe40000000012 */
[----:B------:R-:W-:Y:S01]  /*4370*/  FMUL R23, R23, R20 ;  /* 0x0000001417177220 */ /* 0x000fe20000400000 */
[----:B------:R-:W-:Y:S01]  /*4380*/  FFMA R27, R27, UR7, R30 ;  /* 0x000000071b1b7c23 */ /* 0x000fe2000800001e */
[----:B------:R-:W-:Y:S01]  /*4390*/  FFMA R20, R21, 2, R3 ;  /* 0x4000000015147823 */ /* 0x000fe20000000003 */
[----:B------:R-:W-:-:S02]  /*43a0*/  FFMA R28, R28, 2, R19 ;  /* 0x400000001c1c7823 */ /* 0x000fc40000000013 */
[----:B------:R-:W-:Y:S01]  /*43b0*/  FFMA R16, R27, 0.16666667163372039795, R16 ;  /* 0x3e2aaaab1b107823 */ /* 0x000fe20000000010 */
[----:B------:R-:W-:Y:S01]  /*43c0*/  FFMA R20, R21, 2, R20 ;  /* 0x4000000015147823 */ /* 0x000fe20000000014 */
[----:B------:R-:W-:-:S03]  /*43d0*/  @!P0 FMUL R23, R23, 1.0900000333786010742 ;  /* 0x3f8b851f17178820 */ /* 0x000fc60000400000 */
[----:B------:R-:W-:Y:S01]  /*43e0*/  FSETP.GT.AND P1, PT, R16, RZ, PT ;  /* 0x000000ff1000720b */ /* 0x000fe20003f24000 */
[----:B------:R-:W-:Y:S01]  /*43f0*/  FFMA R23, R24, -0.5, R23 ;  /* 0xbf00000018177823 */ /* 0x000fe20000000017 */
[----:B------:R-:W-:Y:S01]  /*4400*/  FADD R19, R21, R20 ;  /* 0x0000001415137221 */ /* 0x000fe20000000000 */
[----:B------:R0:W-:Y:S02]  /*4410*/  STL [UR5+0x7d20], R16 ;  /* 0x007d2010ff007987 */ /* 0x0001e40008100805 */
[----:B------:R-:W-:Y:S01]  /*4420*/  FADD R23, R2, R23 ;  /* 0x0000001702177221 */ /* 0x000fe20000000000 */
[----:B------:R-:W-:-:S03]  /*4430*/  FFMA R14, R19, 0.16666667163372039795, R14 ;  /* 0x3e2aaaab130e7823 */ /* 0x000fc6000000000e */
[----:B------:R-:W-:Y:S01]  /*4440*/  FFMA R28, R23, UR6, R28 ;  /* 0x00000006171c7c23 */ /* 0x000fe2000800001c */
[--C-:B------:R-:W-:Y:S01]  /*4450*/  FFMA R29, R21, 0.5, R14.reuse ;  /* 0x3f000000151d7823 */ /* 0x100fe2000000000e */
[----:B------:R-:W-:Y:S01]  /*4460*/  FADD R32, R14, R21 ;  /* 0x000000150e207221 */ /* 0x000fe20000000000 */
[----:B------:R0:W-:Y:S01]  /*4470*/  STL [UR5+0xfa20], R14 ;  /* 0x00fa200eff007987 */ /* 0x0001e20008100805 */
[----:B------:R-:W-:Y:S01]  /*4480*/  FFMA R13, R28, 0.16666667163372039795, R13 ;  /* 0x3e2aaaab1c0d7823 */ /* 0x000fe2000000000d */
[C---:B------:R-:W-:Y:S01]  /*4490*/  @!P1 FMUL R25, R16.reuse, 2.00000000000000000000e+10 ;  /* 0x509502f910199820 */ /* 0x040fe20000400000 */
[----:B------:R-:W-:Y:S01]  /*44a0*/  @P1 FMUL R23, R16, 2.00000000000000000000e+10 ;  /* 0x509502f910171820 */ /* 0x000fe20000400000 */
[----:B------:R-:W-:Y:S01]  /*44b0*/  FFMA R28, R3, 0.5, R14 ;  /* 0x3f000000031c7823 */ /* 0x000fe2000000000e */
[C---:B------:R-:W-:Y:S01]  /*44c0*/  FMUL R18, R13.reuse, 2.00000000000000000000e+10 ;  /* 0x509502f90d127820 */ /* 0x040fe20000400000 */
[C---:B------:R-:W-:Y:S01]  /*44d0*/  @!P1 FMUL R25, R14.reuse, R25 ;  /* 0x000000190e199220 */ /* 0x040fe20000400000 */
[----:B------:R-:W-:Y:S01]  /*44e0*/  FSETP.GT.AND P0, PT, R13, RZ, PT ;  /* 0x000000ff0d00720b */ /* 0x000fe20003f04000 */
[----:B------:R-:W-:Y:S01]  /*44f0*/  @P1 FMUL R23, R14, R23 ;  /* 0x000000170e171220 */ /* 0x000fe20000400000 */
[----:B------:R0:W-:Y:S01]  /*4500*/  STL [UR5+0x20], R13 ;  /* 0x0000200dff007987 */ /* 0x0001e20008100805 */
[----:B------:R-:W-:Y:S01]  /*4510*/  @!P1 FMUL R23, R25, 1.0900000333786010742 ;  /* 0x3f8b851f19179820 */ /* 0x000fe20000400000 */
[----:B------:R-:W-:-:S02]  /*4520*/  FSEL R18, R18, R13, P0 ;  /* 0x0000000d12127208 */ /* 0x000fc40000000000 */
[----:B------:R-:W-:Y:S01]  /*4530*/  FSEL R27, R14, 2.00000000000000000000e+10, P0 ;  /* 0x509502f90e1b7808 */ /* 0x000fe20000000000 */
[----:B------:R-:W-:Y:S01]  /*4540*/  FFMA R23, R24, -0.5, R23 ;  /* 0xbf00000018177823 */ /* 0x000fe20000000017 */
[----:B------:R-:W-:-:S03]  /*4550*/  FSEL R25, R14, 1.0164999961853027344, !P0 ;  /* 0x3f821cac0e197808 */ /* 0x000fc60004000000 */
[----:B------:R-:W-:Y:S01]  /*4560*/  FMUL R18, R18, R27 ;  /* 0x0000001b12127220 */ /* 0x000fe20000400000 */
[----:B------:R-:W-:-:S03]  /*4570*/  FADD R20, R2, R23 ;  /* 0x0000001702147221 */ /* 0x000fc60000000000 */
[----:B------:R-:W-:Y:S01]  /*4580*/  FFMA R18, -R25, R18, R26 ;  /* 0x0000001219127223 */ /* 0x000fe2000000011a */
[----:B------:R-:W-:-:S03]  /*4590*/  FMUL R20, R20, UR6 ;  /* 0x0000000614147c20 */ /* 0x000fc60008400000 */
[----:B------:R-:W-:Y:S01]  /*45a0*/  FMUL R23, R18, UR7 ;  /* 0x0000000712177c20 */ /* 0x000fe20008400000 */
[----:B------:R-:W-:-:S03]  /*45b0*/  FFMA R18, R20, 0.5, R13 ;  /* 0x3f00000014127823 */ /* 0x000fc6000000000d */
[----:B------:R-:W-:Y:S02]  /*45c0*/  FFMA R22, R23, 0.5, R16 ;  /* 0x3f00000017167823 */ /* 0x000fe40000000010 */
[----:B------:R-:W-:Y:S02]  /*45d0*/  FSETP.GT.AND P0, PT, R18, RZ, PT ;  /* 0x000000ff1200720b */ /* 0x000fe40003f04000 */
[C---:B------:R-:W-:Y:S01]  /*45e0*/  FMUL R3, R22.reuse, 2.00000000000000000000e+10 ;  /* 0x509502f916037820 */ /* 0x040fe20000400000 */
[----:B------:R-:W-:Y:S02]  /*45f0*/  FSETP.GT.AND P1, PT, R22, RZ, PT ;  /* 0x000000ff1600720b */ /* 0x000fe40003f24000 */
[C---:B------:R-:W-:Y:S01]  /*4600*/  FSEL R27, R28.reuse, 2.00000000000000000000e+10, P0 ;  /* 0x509502f91c1b7808 */ /* 0x040fe20000000000 */
[C---:B------:R-:W-:Y:S01]  /*4610*/  FMUL R3, R28.reuse, R3 ;  /* 0x000000031c037220 */ /* 0x040fe20000400000 */
[----:B------:R-:W-:-:S06]  /*4620*/  FSEL R25, R28, 1.0164999961853027344, !P0 ;  /* 0x3f821cac1c197808 */ /* 0x000fcc0004000000 */
[----:B------:R-:W-:-:S03]  /*4630*/  @P0 FMUL R18, R18, 2.00000000000000000000e+10 ;  /* 0x509502f912120820 */ /* 0x000fc60000400000 */
[----:B------:R-:W-:Y:S01]  /*4640*/  @!P1 FMUL R3, R3, 1.0900000333786010742 ;  /* 0x3f8b851f03039820 */ /* 0x000fe20000400000 */
[----:B------:R-:W-:-:S03]  /*4650*/  FMUL R27, R18, R27 ;  /* 0x0000001b121b7220 */ /* 0x000fc60000400000 */
[----:B------:R-:W-:Y:S01]  /*4660*/  FFMA R3, R24, -0.5, R3 ;  /* 0xbf00000018037823 */ /* 0x000fe20000000003 */
[----:B------:R-:W-:-:S03]  /*4670*/  FFMA R18, -R25, R27, R26 ;  /* 0x0000001b19127223 */ /* 0x000fc6000000011a */
[----:B------:R-:W-:Y:S01]  /*4680*/  FADD R3, R2, R3 ;  /* 0x0000000302037221 */ /* 0x000fe20000000000 */
[----:B------:R-:W-:-:S03]  /*4690*/  FMUL R18, R18, UR7 ;  /* 0x0000000712127c20 */ /* 0x000fc60008400000 */
[----:B------:R-:W-:Y:S01]  /*46a0*/  FMUL R3, R3, UR6 ;  /* 0x0000000603037c20 */ /* 0x000fe20008400000 */
[C---:B------:R-:W-:Y:S01]  /*46b0*/  FFMA R22, R18.reuse, 0.5, R16 ;  /* 0x3f00000012167823 */ /* 0x040fe20000000010 */
[----:B------:R-:W-:Y:S01]  /*46c0*/  FFMA R28, R18, 2, R23 ;  /* 0x40000000121c7823 */ /* 0x000fe20000000017 */
[----:B------:R-:W-:Y:S01]  /*46d0*/  FFMA R18, R19, 0.16666667163372039795, R14 ;  /* 0x3e2aaaab13127823 */ /* 0x000fe2000000000e */
[C---:B------:R-:W-:Y:S01]  /*46e0*/  FFMA R27, R3.reuse, 0.5, R13 ;  /* 0x3f000000031b7823 */ /* 0x040fe2000000000d */
[----:B------:R-:W-:Y:S01]  /*46f0*/  FFMA R19, R3, 2, R20 ;  /* 0x4000000003137823 */ /* 0x000fe20000000014 */
[C---:B------:R-:W-:Y:S01]  /*4700*/  FSETP.GT.AND P1, PT, R22.reuse, RZ, PT ;  /* 0x000000ff1600720b */ /* 0x040fe20003f24000 */
[----:B------:R-:W-:Y:S01]  /*4710*/  FMUL R22, R22, 2.00000000000000000000e+10 ;  /* 0x509502f916167820 */ /* 0x000fe20000400000 */
[----:B------:R0:W-:Y:S01]  /*4720*/  STL [UR5+0x27120], R18 ;  /* 0x02712012ff007987 */ /* 0x0001e20008100805 */
[----:B------:R-:W-:Y:S02]  /*4730*/  FSETP.GT.AND P0, PT, R27, RZ, PT ;  /* 0x000000ff1b00720b */ /* 0x000fe40003f04000 */
[----:B------:R-:W-:-:S02]  /*4740*/  FMUL R25, R29, R22 ;  /* 0x000000161d197220 */ /* 0x000fc40000400000 */
[C---:B------:R-:W-:Y:S02]  /*4750*/  FSEL R22, R29.reuse, 2.00000000000000000000e+10, P0 ;  /* 0x509502f91d167808 */ /* 0x040fe40000000000 */
[----:B------:R-:W-:-:S04]  /*4760*/  FSEL R29, R29, 1.0164999961853027344, !P0 ;  /* 0x3f821cac1d1d7808 */ /* 0x000fc80004000000 */
[----:B------:R-:W-:-:S03]  /*4770*/  @!P1 FMUL R25, R25, 1.0900000333786010742 ;  /* 0x3f8b851f19199820 */ /* 0x000fc60000400000 */
[----:B------:R-:W-:Y:S01]  /*4780*/  @P0 FMUL R27, R27, 2.00000000000000000000e+10 ;  /* 0x509502f91b1b0820 */ /* 0x000fe20000400000 */
[----:B------:R-:W-:-:S03]  /*4790*/  FFMA R25, R24, -0.5, R25 ;  /* 0xbf00000018197823 */ /* 0x000fc60000000019 */
[----:B------:R-:W-:Y:S01]  /*47a0*/  FMUL R22, R27, R22 ;  /* 0x000000161b167220 */ /* 0x000fe20000400000 */
[----:B------:R-:W-:-:S03]  /*47b0*/  FADD R27, R2, R25 ;  /* 0x00000019021b7221 */ /* 0x000fc60000000000 */
[----:B------:R-:W-:Y:S01]  /*47c0*/  FFMA R25, -R29, R22, R26 ;  /* 0x000000161d197223 */ /* 0x000fe2000000011a */
[----:B------:R-:W-:-:S03]  /*47d0*/  FMUL R22, R27, UR6 ;  /* 0x000000061b167c20 */ /* 0x000fc60008400000 */
[----:B------:R-:W-:Y:S01]  /*47e0*/  FMUL R25, R25, UR7 ;  /* 0x0000000719197c20 */ /* 0x000fe20008400000 */
[C---:B------:R-:W-:Y:S01]  /*47f0*/  FADD R23, R13.reuse, R22 ;  /* 0x000000160d177221 */ /* 0x040fe20000000000 */
[----:B------:R-:W-:Y:S01]  /*4800*/  FSETP.GT.AND P0, PT, R13, -R22, PT ;  /* 0x800000160d00720b */ /* 0x000fe20003f04000 */
[----:B------:R-:W-:Y:S01]  /*4810*/  FFMA R22, R22, 2, R19 ;  /* 0x4000000016167823 */ /* 0x000fe20000000013 */
[C---:B------:R-:W-:Y:S01]  /*4820*/  FADD R27, R16.reuse, R25 ;  /* 0x00000019101b7221 */ /* 0x040fe20000000000 */
[----:B------:R-:W-:Y:S01]  /*4830*/  FSETP.GT.AND P1, PT, R16, -R25, PT ;  /* 0x800000191000720b */ /* 0x000fe20003f24000 */
[----:B------:R-:W-:Y:S01]  /*4840*/  FFMA R28, R25, 2, R28 ;  /* 0x40000000191c7823 */ /* 0x000fe2000000001c */
[----:B------:R-:W-:Y:S01]  /*4850*/  FSEL R30, R32, 2.00000000000000000000e+10, P0 ;  /* 0x509502f9201e7808 */ /* 0x000fe20000000000 */
[----:B------:R-:W-:Y:S01]  /*4860*/  FMUL R21, R27, 2.00000000000000000000e+10 ;  /* 0x509502f91b157820 */ /* 0x000fe20000400000 */
[----:B------:R-:W-:Y:S01]  /*4870*/  FMUL R27, R18, 0.63661974668502807617 ;  /* 0x3f22f983121b7820 */ /* 0x000fe20000400000 */
[----:B------:R-:W-:-:S02]  /*4880*/  FSEL R3, R32, 1.0164999961853027344, !P0 ;  /* 0x3f821cac20037808 */ /* 0x000fc40004000000 */
[----:B------:R-:W-:-:S03]  /*4890*/  FMUL R21, R32, R21 ;  /* 0x0000001520157220 */ /* 0x000fc60000400000 */
[----:B------:R-:W1:Y:S01]  /*48a0*/  F2I.NTZ R27, R27 ;  /* 0x0000001b001b7305 */ /* 0x000e620000203100 */
[----:B------:R-:W-:Y:S01]  /*48b0*/  @P0 FMUL R23, R23, 2.00000000000000000000e+10 ;  /* 0x509502f917170820 */ /* 0x000fe20000400000 */
[----:B------:R-:W-:Y:S01]  /*48c0*/  FSETP.GE.AND P0, PT, |R18|, 105615, PT ;  /* 0x47ce47801200780b */ /* 0x000fe20003f06200 */
[----:B------:R-:W-:Y:S02]  /*48d0*/  @!P1 FMUL R21, R21, 1.0900000333786010742 ;  /* 0x3f8b851f15159820 */ /* 0x000fe40000400000 */
[----:B------:R-:W-:Y:S02]  /*48e0*/  FMUL R30, R23, R30 ;  /* 0x0000001e171e7220 */ /* 0x000fe40000400000 */
[----:B------:R-:W-:Y:S02]  /*48f0*/  FFMA R21, R24, -0.5, R21 ;  /* 0xbf00000018157823 */ /* 0x000fe40000000015 */
[----:B------:R-:W-:Y:S02]  /*4900*/  FFMA R3, -R3, R30, R26 ;  /* 0x0000001e03037223 */ /* 0x000fe4000000011a */
[----:B------:R-:W-:-:S02]  /*4910*/  FADD R21, R2, R21 ;  /* 0x0000001502157221 */ /* 0x000fc40000000000 */
[----:B------:R-:W-:Y:S02]  /*4920*/  FFMA R3, R3, UR7, R28 ;  /* 0x0000000703037c23 */ /* 0x000fe4000800001c */
[----:B------:R-:W-:Y:S01]  /*4930*/  FFMA R20, R21, UR6, R22 ;  /* 0x0000000615147c23 */ /* 0x000fe20008000016 */
[-C--:B-1----:R-:W-:Y:S01]  /*4940*/  I2FP.F32.S32 R21, R27.reuse ;  /* 0x0000001b00157245 */ /* 0x082fe20000201400 */
[----:B------:R-:W-:Y:S01]  /*4950*/  FFMA R19, R3, 0.16666667163372039795, R16 ;  /* 0x3e2aaaab03137823 */ /* 0x000fe20000000010 */
[----:B------:R-:W-:Y:S01]  /*4960*/  MOV R22, R27 ;  /* 0x0000001b00167202 */ /* 0x000fe20000000f00 */
[----:B------:R-:W-:Y:S02]  /*4970*/  FFMA R20, R20, 0.16666667163372039795, R13 ;  /* 0x3e2aaaab14147823 */ /* 0x000fe4000000000d */
[C---:B------:R-:W-:Y:S01]  /*4980*/  FFMA R2, R21.reuse, -1.5707962512969970703, R18 ;  /* 0xbfc90fda15027823 */ /* 0x040fe20000000012 */
[----:B------:R0:W-:Y:S03]  /*4990*/  STL [UR5+0x1f420], R19 ;  /* 0x01f42013ff007987 */ /* 0x0001e60008100805 */
[C---:B------:R-:W-:Y:S01]  /*49a0*/  FFMA R2, R21.reuse, -7.5497894158615963534e-08, R2 ;  /* 0xb3a2216815027823 */ /* 0x040fe20000000002 */
[----:B------:R0:W-:Y:S03]  /*49b0*/  STL [UR5+0x17720], R20 ;  /* 0x01772014ff007987 */ /* 0x0001e60008100805 */
[----:B------:R-:W-:-:S05]  /*49c0*/  FFMA R21, R21, -5.3903029534742383927e-15, R2 ;  /* 0xa7c234c515157823 */ /* 0x000fca0000000002 */
[----:B------:R-:W-:Y:S01]  /*49d0*/  MOV R2, R21 ;  /* 0x0000001500027202 */ /* 0x000fe20000000f00 */
[----:B0-----:R-:W-:Y:S06]  /*49e0*/  @!P0 BRA `(.L_x_20) ;  /* 0x0000000000d88947 */ /* 0x001fec0003800000 */
[----:B------:R-:W-:-:S13]  /*49f0*/  FSETP.NEU.AND P1, PT, |R18|, +INF , PT ;  /* 0x7f8000001200780b */ /* 0x000fda0003f2d200 */
[----:B------:R-:W-:Y:S01]  /*4a00*/  @!P1 FMUL R2, RZ, R18 ;  /* 0x00000012ff029220 */ /* 0x000fe20000400000 */
[----:B------:R-:W-:Y:S01]  /*4a10*/  @!P1 MOV R27, RZ ;  /* 0x000000ff001b9202 */ /* 0x000fe20000000f00 */
[----:B------:R-:W-:Y:S06]  /*4a20*/  @!P1 BRA `(.L_x_20) ;  /* 0x0000000000c89947 */ /* 0x000fec0003800000 */
[----:B------:R-:W-:Y:S02]  /*4a30*/  SHF.L.U32 R2, R18, 0x8, RZ ;  /* 0x0000000812027819 */ /* 0x000fe400000006ff */
[----:B------:R-:W-:Y:S02]  /*4a40*/  CS2R R26, SRZ ;  /* 0x00000000001a7805 */ /* 0x000fe4000001ff00 */
[----:B------:R-:W-:Y:S01]  /*4a50*/  MOV R23, R1 ;  /* 0x0000000100177202 */ /* 0x000fe20000000f00 */
[----:B------:R-:W0:Y:S01]  /*4a60*/  LDCU.64 UR12, c[0x4][URZ] ;  /* 0x01000000ff0c77ac */ /* 0x000e220008000a00 */
[----:B------:R-:W-:Y:S01]  /*4a70*/  LOP3.LUT R29, R2, 0x80000000, RZ, 0xfc, !PT ;  /* 0x80000000021d7812 */ /* 0x000fe200078efcff */
[----:B------:R-:W-:-:S06]  /*4a80*/  UMOV UR5, URZ ;  /* 0x000000ff00057c82 */ /* 0x000fcc0008000000 */
.L_x_21:
[----:B0-----:R-:W-:Y:S02]  /*4a90*/  MOV R2, UR12 ;  /* 0x0000000c00027c02 */ /* 0x001fe40008000f00 */
[----:B------:R-:W-:-:S05]  /*4aa0*/  MOV R3, UR13 ;  /* 0x0000000d00037c02 */ /* 0x000fca0008000f00 */
[----:B------:R-:W2:Y:S01]  /*4ab0*/  LDG.E.CONSTANT R2, desc[UR10][R2.64] ;  /* 0x0000000a02027981 */ /* 0x000ea2000c1e9900 */
[----:B------:R-:W-:Y:S02]  /*4ac0*/  UIADD3 UR12, UP0, UPT, UR12, 0x4, URZ ;  /* 0x000000040c0c7890 */ /* 0x000fe4000ff1e0ff */
[----:B------:R-:W-:Y:S02]  /*4ad0*/  UIADD3 UR5, UPT, UPT, UR5, 0x1, URZ ;  /* 0x0000000105057890 */ /* 0x000fe4000fffe0ff */
[----:B------:R-:W-:Y:S02]  /*4ae0*/  UIADD3.X UR13, UPT, UPT, URZ, UR13, URZ, UP0, !UPT ;  /* 0x0000000dff0d7290 */ /* 0x000fe400087fe4ff */
[----:B------:R-:W-:Y:S01]  /*4af0*/  UISETP.NE.AND UP0, UPT, UR5, 0x6, UPT ;  /* 0x000000060500788c */ /* 0x000fe2000bf05270 */
[----:B--2---:R-:W-:-:S03]  /*4b00*/  IMAD.WIDE.U32 R24, R2, R29, RZ ;  /* 0x0000001d02187225 */ /* 0x004fc600078e00ff */
[----:B------:R-:W-:-:S04]  /*4b10*/  IADD3 R24, P1, PT, R24, R26, RZ ;  /* 0x0000001a18187210 */ /* 0x000fc80007f3e0ff */
[----:B------:R-:W-:Y:S01]  /*4b20*/  IADD3.X R26, PT, PT, R25, R27, RZ, P1, !PT ;  /* 0x0000001b191a7210 */ /* 0x000fe20000ffe4ff */
[----:B------:R0:W-:Y:S02]  /*4b30*/  STL [R23], R24 ;  /* 0x0000001817007387 */ /* 0x0001e40000100800 */
[----:B0-----:R-:W-:Y:S01]  /*4b40*/  IADD3 R23, PT, PT, R23, 0x4, RZ ;  /* 0x0000000417177810 */ /* 0x001fe20007ffe0ff */
[----:B------:R-:W-:Y:S06]  /*4b50*/  BRA.U UP0, `(.L_x_21) ;  /* 0xfffffffd00cc7547 */ /* 0x000fec000b83ffff */
[----:B------:R-:W-:Y:S01]  /*4b60*/  SHF.R.U32.HI R24, RZ, 0x17, R18 ;  /* 0x00000017ff187819 */ /* 0x000fe20000011612 */
[----:B------:R0:W-:Y:S03]  /*4b70*/  STL [R1+0x18], R26 ;  /* 0x0000181a01007387 */ /* 0x0001e60000100800 */
[C---:B------:R-:W-:Y:S02]  /*4b80*/  LOP3.LUT R2, R24.reuse, 0xe0, RZ, 0xc0, !PT ;  /* 0x000000e018027812 */ /* 0x040fe400078ec0ff */
[----:B------:R-:W-:Y:S02]  /*4b90*/  LOP3.LUT P1, RZ, R24, 0x1f, RZ, 0xc0, !PT ;  /* 0x0000001f18ff7812 */ /* 0x000fe4000782c0ff */
[----:B------:R-:W-:-:S04]  /*4ba0*/  IADD3 R2, PT, PT, R2, -0x80, RZ ;  /* 0xffffff8002027810 */ /* 0x000fc80007ffe0ff */
[----:B------:R-:W-:-:S05]  /*4bb0*/  SHF.R.U32.HI R2, RZ, 0x5, R2 ;  /* 0x00000005ff027819 */ /* 0x000fca0000011602 */
[----:B------:R-:W-:-:S05]  /*4bc0*/  IMAD R25, R2, -0x4, R1 ;  /* 0xfffffffc02197824 */ /* 0x000fca00078e0201 */
[----:B------:R-:W2:Y:S04]  /*4bd0*/  LDL R23, [R25+0x18] ;  /* 0x0000180019177983 */ /* 0x000ea80000100800 */
[----:B------:R-:W2:Y:S04]  /*4be0*/  LDL R2, [R25+0x14] ;  /* 0x0000140019027983 */ /* 0x000ea80000100800 */
[----:B------:R-:W3:Y:S01]  /*4bf0*/  @P1 LDL R3, [R25+0x10] ;  /* 0x0000100019031983 */ /* 0x000ee20000100800 */
[----:B------:R-:W-:Y:S01]  /*4c00*/  LOP3.LUT R24, R24, 0x1f, RZ, 0xc0, !PT ;  /* 0x0000001f18187812 */ /* 0x000fe200078ec0ff */
[----:B------:R-:W-:Y:S01]  /*4c10*/  UMOV UR12, 0x54442d19 ;  /* 0x54442d19000c7882 */ /* 0x000fe20000000000 */
[----:B------:R-:W-:-:S02]  /*4c20*/  UMOV UR13, 0x3bf921fb ;  /* 0x3bf921fb000d7882 */ /* 0x000fc40000000000 */
[-C--:B--2---:R-:W-:Y:S02]  /*4c30*/  @P1 SHF.L.W.U32.HI R23, R2, R24.reuse, R23 ;  /* 0x0000001802171219 */ /* 0x084fe40000010e17 */
[----:B---3--:R-:W-:Y:S02]  /*4c40*/  @P1 SHF.L.W.U32.HI R2, R3, R24, R2 ;  /* 0x0000001803021219 */ /* 0x008fe40000010e02 */
[----:B------:R-:W-:Y:S02]  /*4c50*/  ISETP.GE.AND P1, PT, R18, RZ, PT ;  /* 0x000000ff1200720c */ /* 0x000fe40003f26270 */
[C---:B------:R-:W-:Y:S02]  /*4c60*/  SHF.L.W.U32.HI R27, R2.reuse, 0x2, R23 ;  /* 0x00000002021b7819 */ /* 0x040fe40000010e17 */
[----:B------:R-:W-:Y:S02]  /*4c70*/  SHF.L.U32 R2, R2, 0x2, RZ ;  /* 0x0000000202027819 */ /* 0x000fe400000006ff */
[----:B------:R-:W-:-:S02]  /*4c80*/  SHF.R.S32.HI R3, RZ, 0x1f, R27 ;  /* 0x0000001fff037819 */ /* 0x000fc4000001141b */
[----:B0-----:R-:W-:Y:S02]  /*4c90*/  SHF.R.U32.HI R26, RZ, 0x1e, R23 ;  /* 0x0000001eff1a7819 */ /* 0x001fe40000011617 */
[C---:B------:R-:W-:Y:S02]  /*4ca0*/  LOP3.LUT R2, R3.reuse, R2, RZ, 0x3c, !PT ;  /* 0x0000000203027212 */ /* 0x040fe400078e3cff */
[----:B------:R-:W-:Y:S02]  /*4cb0*/  LOP3.LUT R3, R3, R27, RZ, 0x3c, !PT ;  /* 0x0000001b03037212 */ /* 0x000fe400078e3cff */
[C---:B------:R-:W-:Y:S02]  /*4cc0*/  LOP3.LUT R23, R27.reuse, R18, RZ, 0x3c, !PT ;  /* 0x000000121b177212 */ /* 0x040fe400078e3cff */
[----:B------:R-:W-:Y:S02]  /*4cd0*/  LEA.HI R27, R27, R26, RZ, 0x1 ;  /* 0x0000001a1b1b7211 */ /* 0x000fe400078f08ff */
[----:B------:R-:W0:Y:S01]  /*4ce0*/  I2F.F64.S64 R2, R2 ;  /* 0x0000000200027312 */ /* 0x000e220000301c00 */
[----:B------:R-:W-:-:S02]  /*4cf0*/  ISETP.GE.AND P2, PT, R23, RZ, PT ;  /* 0x000000ff1700720c */ /* 0x000fc40003f46270 */
[----:B------:R-:W-:-:S04]  /*4d00*/  IADD3 R23, PT, PT, -R27, RZ, RZ ;  /* 0x000000ff1b177210 */ /* 0x000fc80007ffe1ff */
[----:B------:R-:W-:Y:S01]  /*4d10*/  @!P1 MOV R27, R23 ;  /* 0x00000017001b9202 */ /* 0x000fe20000000f00 */
[----:B0-----:R-:W-:-:S10]  /*4d20*/  DMUL R24, R2, UR12 ;  /* 0x0000000c02187c28 */ /* 0x001fd40008000000 */
[----:B------:R-:W0:Y:S02]  /*4d30*/  F2F.F32.F64 R24, R24 ;  /* 0x0000001800187310 */ /* 0x000e240000301000 */
[----:B0-----:R-:W-:-:S07]  /*4d40*/  FSEL R2, -R24, R24, !P2 ;  /* 0x0000001818027208 */ /* 0x001fce0005000100 */
.L_x_20:
[----:B------:R-:W-:Y:S01]  /*4d50*/  MOV R23, 0x37cbac00 ;  /* 0x37cbac0000177802 */ /* 0x000fe20000000f00 */
[----:B------:R-:W-:Y:S01]  /*4d60*/  FMUL R26, R2, R2 ;  /* 0x00000002021a7220 */ /* 0x000fe20000400000 */
[C---:B------:R-:W-:Y:S02]  /*4d70*/  LOP3.LUT R24, R27.reuse, 0x1, RZ, 0xc0, !PT ;  /* 0x000000011b187812 */ /* 0x040fe400078ec0ff */
[----:B------:R-:W-:Y:S01]  /*4d80*/  IADD3 R27, PT, PT, R27, 0x1, RZ ;  /* 0x000000011b1b7810 */ /* 0x000fe20007ffe0ff */
[----:B------:R-:W-:Y:S01]  /*4d90*/  FFMA R3, R26, R23, -0.0013887860113754868507 ;  /* 0xbab607ed1a037423 */ /* 0x000fe20000000017 */
[----:B------:R-:W-:Y:S02]  /*4da0*/  ISETP.NE.U32.AND P1, PT, R24, 0x1, PT ;  /* 0x000000011800780c */ /* 0x000fe40003f25070 */
[----:B------:R-:W-:Y:S02]  /*4db0*/  MOV R24, 0x3c0885e4 ;  /* 0x3c0885e400187802 */ /* 0x000fe40000000f00 */
[----:B------:R-:W-:-:S02]  /*4dc0*/  MOV R25, 0x3e2aaaa8 ;  /* 0x3e2aaaa800197802 */ /* 0x000fc40000000f00 */
[----:B------:R-:W-:Y:S02]  /*4dd0*/  FSEL R3, R3, -0.00019574658654164522886, P1 ;  /* 0xb94d415303037808 */ /* 0x000fe40000800000 */
[----:B------:R-:W-:Y:S02]  /*4de0*/  FSEL R29, R24, 0.041666727513074874878, !P1 ;  /* 0x3d2aaabb181d7808 */ /* 0x000fe40004800000 */
[----:B------:R-:W-:Y:S02]  /*4df0*/  LOP3.LUT P2, RZ, R27, 0x2, RZ, 0xc0, !PT ;  /* 0x000000021bff7812 */ /* 0x000fe4000784c0ff */
[----:B------:R-:W-:Y:S01]  /*4e00*/  FSEL R27, R2, 1, !P1 ;  /* 0x3f800000021b7808 */ /* 0x000fe20004800000 */
[C---:B------:R-:W-:Y:S01]  /*4e10*/  FFMA R3, R26.reuse, R3, R29 ;  /* 0x000000031a037223 */ /* 0x040fe2000000001d */
[----:B------:R-:W-:Y:S02]  /*4e20*/  FSEL R28, -R25, -0.4999999701976776123, !P1 ;  /* 0xbeffffff191c7808 */ /* 0x000fe40004800100 */
[----:B------:R-:W-:Y:S01]  /*4e30*/  MOV R31, R22 ;  /* 0x00000016001f7202 */ /* 0x000fe20000000f00 */
[----:B------:R-:W-:-:S02]  /*4e40*/  FFMA R2, R26, R27, RZ ;  /* 0x0000001b1a027223 */ /* 0x000fc400000000ff */
[----:B------:R-:W-:-:S04]  /*4e50*/  FFMA R3, R26, R3, R28 ;  /* 0x000000031a037223 */ /* 0x000fc8000000001c */
[----:B------:R-:W-:Y:S01]  /*4e60*/  FFMA R27, R2, R3, R27 ;  /* 0x00000003021b7223 */ /* 0x000fe2000000001b */
[----:B------:R-:W-:-:S03]  /*4e70*/  MOV R2, R21 ;  /* 0x0000001500027202 */ /* 0x000fc60000000f00 */
[----:B------:R-:W-:Y:S01]  /*4e80*/  @P2 FADD R27, RZ, -R27 ;  /* 0x8000001bff1b2221 */ /* 0x000fe20000000000 */
[----:B------:R-:W-:Y:S06]  /*4e90*/  @!P0 BRA `(.L_x_22) ;  /* 0x0000000000cc8947 */ /* 0x000fec0003800000 */
[----:B------:R-:W-:-:S13]  /*4ea0*/  FSETP.NEU.AND P1, PT, |R18|, +INF , PT ;  /* 0x7f8000001200780b */ /* 0x000fda0003f2d200 */
[----:B------:R-:W-:Y:S01]  /*4eb0*/  @!P1 FMUL R2, RZ, R18 ;  /* 0x00000012ff029220 */ /* 0x000fe20000400000 */
[----:B------:R-:W-:Y:S01]  /*4ec0*/  @!P1 MOV R31, RZ ;  /* 0x000000ff001f9202 */ /* 0x000fe20000000f00 */
[----:B------:R-:W-:Y:S06]  /*4ed0*/  @!P1 BRA `(.L_x_22) ;  /* 0x0000000000bc9947 */ /* 0x000fec0003800000 */
[----:B------:R-:W-:Y:S01]  /*4ee0*/  SHF.L.U32 R2, R18, 0x8, RZ ;  /* 0x0000000812027819 */ /* 0x000fe200000006ff */
[----:B------:R-:W-:Y:S01]  /*4ef0*/  HFMA2 R33, -RZ, RZ, 0, 0 ;  /* 0x00000000ff217431 */ /* 0x000fe200000001ff */
[----:B------:R-:W-:Y:S02]  /*4f00*/  CS2R R30, SRZ ;  /* 0x00000000001e7805 */ /* 0x000fe4000001ff00 */
[----:B------:R-:W-:-:S07]  /*4f10*/  LOP3.LUT R37, R2, 0x80000000, RZ, 0xfc, !PT ;  /* 0x8000000002257812 */ /* 0x000fce00078efcff */
.L_x_23:
[----:B0-----:R-:W0:Y:S02]  /*4f20*/  LDC.64 R2, c[0x4][RZ] ;  /* 0x01000000ff027b82 */ /* 0x001e240000000a00 */
[----:B0-----:R-:W-:-:S05]  /*4f30*/  IMAD.WIDE.U32 R28, R31, 0x4, R2 ;  /* 0x000000041f1c7825 */ /* 0x001fca00078e0002 */
[----:B------:R-:W2:Y:S01]  /*4f40*/  LDG.E.CONSTANT R2, desc[UR10][R28.64] ;  /* 0x0000000a1c027981 */ /* 0x000ea2000c1e9900 */
[----:B------:R-:W-:Y:S02]  /*4f50*/  UMOV UR8, UR9 ;  /* 0x0000000900087c82 */ /* 0x000fe40008000000 */
[C---:B------:R-:W-:Y:S02]  /*4f60*/  LEA R26, R31.reuse, UR8, 0x2 ;  /* 0x000000081f1a7c11 */ /* 0x040fe4000f8e10ff */
[----:B------:R-:W-:-:S04]  /*4f70*/  IADD3 R31, PT, PT, R31, 0x1, RZ ;  /* 0x000000011f1f7810 */ /* 0x000fc80007ffe0ff */
[----:B------:R-:W-:Y:S01]  /*4f80*/  ISETP.NE.AND P1, PT, R31, 0x6, PT ;  /* 0x000000061f00780c */ /* 0x000fe20003f25270 */
[----:B--2---:R-:W-:-:S03]  /*4f90*/  IMAD.WIDE.U32 R2, R2, R37, RZ ;  /* 0x0000002502027225 */ /* 0x004fc600078e00ff */
[----:B------:R-:W-:-:S04]  /*4fa0*/  IADD3 R35, P2, PT, R2, R30, RZ ;  /* 0x0000001e02237210 */ /* 0x000fc80007f5e0ff */
[----:B------:R-:W-:Y:S01]  /*4fb0*/  IADD3.X R30, PT, PT, R3, R33, RZ, P2, !PT ;  /* 0x00000021031e7210 */ /* 0x000fe200017fe4ff */
[----:B------:R0:W-:Y:S04]  /*4fc0*/  STL [R26], R35 ;  /* 0x000000231a007387 */ /* 0x0001e80000100800 */
[----:B------:R-:W-:Y:S05]  /*4fd0*/  @P1 BRA `(.L_x_23) ;  /* 0xfffffffc00d01947 */ /* 0x000fea000383ffff */
[----:B------:R-:W-:Y:S01]  /*4fe0*/  SHF.R.U32.HI R28, RZ, 0x17, R18 ;  /* 0x00000017ff1c7819 */ /* 0x000fe20000011612 */
[----:B------:R1:W-:Y:S03]  /*4ff0*/  STL [R1+0x18], R30 ;  /* 0x0000181e01007387 */ /* 0x0003e60000100800 */
[C---:B------:R-:W-:Y:S02]  /*5000*/  LOP3.LUT R2, R28.reuse, 0xe0, RZ, 0xc0, !PT ;  /* 0x000000e01c027812 */ /* 0x040fe400078ec0ff */
[----:B------:R-:W-:Y:S02]  /*5010*/  LOP3.LUT P1, RZ, R28, 0x1f, RZ, 0xc0, !PT ;  /* 0x0000001f1cff7812 */ /* 0x000fe4000782c0ff */
[----:B------:R-:W-:-:S04]  /*5020*/  IADD3 R2, PT, PT, R2, -0x80, RZ ;  /* 0xffffff8002027810 */ /* 0x000fc80007ffe0ff */
[----:B------:R-:W-:-:S05]  /*5030*/  SHF.R.U32.HI R2, RZ, 0x5, R2 ;  /* 0x00000005ff027819 */ /* 0x000fca0000011602 */
[----:B------:R-:W-:-:S05]  /*5040*/  IMAD R29, R2, -0x4, R1 ;  /* 0xfffffffc021d7824 */ /* 0x000fca00078e0201 */
[----:B0-----:R-:W2:Y:S04]  /*5050*/  LDL R26, [R29+0x18] ;  /* 0x000018001d1a7983 */ /* 0x001ea80000100800 */
[----:B------:R-:W2:Y:S04]  /*5060*/  LDL R3, [R29+0x14] ;  /* 0x000014001d037983 */ /* 0x000ea80000100800 */
[----:B------:R-:W3:Y:S01]  /*5070*/  @P1 LDL R2, [R29+0x10] ;  /* 0x000010001d021983 */ /* 0x000ee20000100800 */
[----:B------:R-:W-:Y:S01]  /*5080*/  LOP3.LUT R28, R28, 0x1f, RZ, 0xc0, !PT ;  /* 0x0000001f1c1c7812 */ /* 0x000fe200078ec0ff */
[----:B------:R-:W-:Y:S01]  /*5090*/  UMOV UR12, 0x54442d19 ;  /* 0x54442d19000c7882 */ /* 0x000fe20000000000 */
[----:B------:R-:W-:Y:S01]  /*50a0*/  UMOV UR13, 0x3bf921fb ;  /* 0x3bf921fb000d7882 */ /* 0x000fe20000000000 */
[----:B------:R-:W-:-:S02]  /*50b0*/  ISETP.GE.AND P2, PT, R18, RZ, PT ;  /* 0x000000ff1200720c */ /* 0x000fc40003f46270 */
[-C--:B--2---:R-:W-:Y:S02]  /*50c0*/  @P1 SHF.L.W.U32.HI R26, R3, R28.reuse, R26 ;  /* 0x0000001c031a1219 */ /* 0x084fe40000010e1a */
[----:B---3--:R-:W-:-:S04]  /*50d0*/  @P1 SHF.L.W.U32.HI R3, R2, R28, R3 ;  /* 0x0000001c02031219 */ /* 0x008fc80000010e03 */
[C-C-:B------:R-:W-:Y:S02]  /*50e0*/  SHF.L.W.U32.HI R31, R3.reuse, 0x2, R26.reuse ;  /* 0x00000002031f7819 */ /* 0x140fe40000010e1a */
[----:B------:R-:W-:Y:S02]  /*50f0*/  SHF.L.U32 R3, R3, 0x2, RZ ;  /* 0x0000000203037819 */ /* 0x000fe400000006ff */
[----:B------:R-:W-:Y:S02]  /*5100*/  SHF.R.S32.HI R28, RZ, 0x1f, R31 ;  /* 0x0000001fff1c7819 */ /* 0x000fe4000001141f */
[----:B------:R-:W-:Y:S02]  /*5110*/  SHF.R.U32.HI R26, RZ, 0x1e, R26 ;  /* 0x0000001eff1a7819 */ /* 0x000fe4000001161a */
[C---:B------:R-:W-:Y:S02]  /*5120*/  LOP3.LUT R2, R28.reuse, R3, RZ, 0x3c, !PT ;  /* 0x000000031c027212 */ /* 0x040fe400078e3cff */
[----:B------:R-:W-:-:S02]  /*5130*/  LOP3.LUT R3, R28, R31, RZ, 0x3c, !PT ;  /* 0x0000001f1c037212 */ /* 0x000fc400078e3cff */
[C---:B-1----:R-:W-:Y:S02]  /*5140*/  LOP3.LUT R30, R31.reuse, R18, RZ, 0x3c, !PT ;  /* 0x000000121f1e7212 */ /* 0x042fe400078e3cff */
[----:B------:R-:W-:Y:S02]  /*5150*/  LEA.HI R31, R31, R26, RZ, 0x1 ;  /* 0x0000001a1f1f7211 */ /* 0x000fe400078f08ff */
[----:B------:R-:W0:Y:S01]  /*5160*/  I2F.F64.S64 R2, R2 ;  /* 0x0000000200027312 */ /* 0x000e220000301c00 */
[----:B------:R-:W-:Y:S02]  /*5170*/  ISETP.GE.AND P1, PT, R30, RZ, PT ;  /* 0x000000ff1e00720c */ /* 0x000fe40003f26270 */
[----:B------:R-:W-:-:S04]  /*5180*/  IADD3 R26, PT, PT, -R31, RZ, RZ ;  /* 0x000000ff1f1a7210 */ /* 0x000fc80007ffe1ff */
[----:B------:R-:W-:Y:S01]  /*5190*/  @!P2 MOV R31, R26 ;  /* 0x0000001a001fa202 */ /* 0x000fe20000000f00 */
[----:B0-----:R-:W-:-:S10]  /*51a0*/  DMUL R28, R2, UR12 ;  /* 0x0000000c021c7c28 */ /* 0x001fd40008000000 */
[----:B------:R-:W0:Y:S02]  /*51b0*/  F2F.F32.F64 R28, R28 ;  /* 0x0000001c001c7310 */ /* 0x000e240000301000 */
[----:B0-----:R-:W-:-:S07]  /*51c0*/  FSEL R2, -R28, R28, !P1 ;  /* 0x0000001c1c027208 */ /* 0x001fce0004800100 */
.L_x_22:
[----:B------:R-:W-:Y:S01]  /*51d0*/  FMUL R3, R2, R2 ;  /* 0x0000000202037220 */ /* 0x000fe20000400000 */
[C---:B------:R-:W-:Y:S02]  /*51e0*/  LOP3.LUT R28, R31.reuse, 0x1, RZ, 0xc0, !PT ;  /* 0x000000011f1c7812 */ /* 0x040fe400078ec0ff */
[----:B------:R-:W-:Y:S01]  /*51f0*/  LOP3.LUT P2, RZ, R31, 0x2, RZ, 0xc0, !PT ;  /* 0x000000021fff7812 */ /* 0x000fe2000784c0ff */
[----:B------:R-:W-:Y:S01]  /*5200*/  FFMA R26, R3, R23, -0.0013887860113754868507 ;  /* 0xbab607ed031a7423 */ /* 0x000fe20000000017 */
[----:B------:R-:W-:-:S04]  /*5210*/  ISETP.NE.U32.AND P1, PT, R28, 0x1, PT ;  /* 0x000000011c00780c */ /* 0x000fc80003f25070 */
[----:B------:R-:W-:Y:S02]  /*5220*/  FSEL R28, R26, -0.00019574658654164522886, !P1 ;  /* 0xb94d41531a1c7808 */ /* 0x000fe40004800000 */
[----:B------:R-:W-:Y:S02]  /*5230*/  FSEL R30, R24, 0.041666727513074874878, P1 ;  /* 0x3d2aaabb181e7808 */ /* 0x000fe40000800000 */
[----:B------:R-:W-:Y:S02]  /*5240*/  FSEL R26, R2, 1, P1 ;  /* 0x3f800000021a7808 */ /* 0x000fe40000800000 */
[----:B------:R-:W-:Y:S01]  /*5250*/  FSEL R31, -R25, -0.4999999701976776123, P1 ;  /* 0xbeffffff191f7808 */ /* 0x000fe20000800100 */
[C---:B------:R-:W-:Y:S01]  /*5260*/  FFMA R28, R3.reuse, R28, R30 ;  /* 0x0000001c031c7223 */ /* 0x040fe2000000001e */
[----:B------:R-:W-:Y:S01]  /*5270*/  MOV R2, R21 ;  /* 0x0000001500027202 */ /* 0x000fe20000000f00 */
[C---:B------:R-:W-:Y:S02]  /*5280*/  FFMA R29, R3.reuse, R26, RZ ;  /* 0x0000001a031d7223 */ /* 0x040fe400000000ff */
[----:B------:R-:W-:Y:S01]  /*5290*/  FFMA R28, R3, R28, R31 ;  /* 0x0000001c031c7223 */ /* 0x000fe2000000001f */
[----:B------:R-:W-:-:S03]  /*52a0*/  MOV R31, R22 ;  /* 0x00000016001f7202 */ /* 0x000fc60000000f00 */
[----:B------:R-:W-:-:S04]  /*52b0*/  FFMA R26, R29, R28, R26 ;  /* 0x0000001c1d1a7223 */ /* 0x000fc8000000001a */
        /* <DEDUP_REMOVED lines=10> */
.L_x_25:
[----:B------:R-:W0:Y:S02]  /*5360*/  LDC.64 R2, c[0x4][RZ] ;  /* 0x01000000ff027b82 */ /* 0x000e240000000a00 */
[----:B0-----:R-:W-:-:S05]  /*5370*/  IMAD.WIDE.U32 R28, R33, 0x4, R2 ;  /* 0x00000004211c7825 */ /* 0x001fca00078e0002 */
[----:B------:R-:W2:Y:S01]  /*5380*/  LDG.E.CONSTANT R3, desc[UR10][R28.64] ;  /* 0x0000000a1c037981 */ /* 0x000ea2000c1e9900 */
[----:B------:R-:W-:Y:S01]  /*5390*/  UMOV UR8, UR9 ;  /* 0x0000000900087c82 */ /* 0x000fe20008000000 */
[----:B--2---:R-:W-:-:S03]  /*53a0*/  IMAD.WIDE.U32 R2, R3, R30, RZ ;  /* 0x0000001e03027225 */ /* 0x004fc600078e00ff */
[----:B------:R-:W-:Y:S02]  /*53b0*/  IADD3 R35, P2, PT, R2, R32, RZ ;  /* 0x0000002002237210 */ /* 0x000fe40007f5e0ff */
[C---:B------:R-:W-:Y:S02]  /*53c0*/  LEA R2, R33.reuse, UR8, 0x2 ;  /* 0x0000000821027c11 */ /* 0x040fe4000f8e10ff */
[----:B------:R-:W-:Y:S02]  /*53d0*/  IADD3 R33, PT, PT, R33, 0x1, RZ ;  /* 0x0000000121217810 */ /* 0x000fe40007ffe0ff */
[----:B------:R-:W-:Y:S01]  /*53e0*/  IADD3.X R32, PT, PT, R3, R31, RZ, P2, !PT ;  /* 0x0000001f03207210 */ /* 0x000fe200017fe4ff */
[----:B------:R0:W-:Y:S01]  /*53f0*/  STL [R2], R35 ;  /* 0x0000002302007387 */ /* 0x0001e20000100800 */
[----:B------:R-:W-:-:S13]  /*5400*/  ISETP.NE.AND P1, PT, R33, 0x6, PT ;  /* 0x000000062100780c */ /* 0x000fda0003f25270 */
[----:B0-----:R-:W-:Y:S05]  /*5410*/  @P1 BRA `(.L_x_25) ;  /* 0xfffffffc00d01947 */ /* 0x001fea000383ffff */
        /* <DEDUP_REMOVED lines=22> */
[C---:B0-----:R-:W-:Y:S02]  /*5580*/  LOP3.LUT R32, R31.reuse, R18, RZ, 0x3c, !PT ;  /* 0x000000121f207212 */ /* 0x041fe400078e3cff */
        /* <DEDUP_REMOVED lines=8> */
.L_x_24:
        /* <DEDUP_REMOVED lines=9> */
[C---:B------:R-:W-:Y:S02]  /*56a0*/  FFMA R3, R28.reuse, R3, R29 ;  /* 0x000000031c037223 */ /* 0x040fe4000000001d */
[C---:B------:R-:W-:Y:S02]  /*56b0*/  FFMA R2, R28.reuse, R31, RZ ;  /* 0x0000001f1c027223 */ /* 0x040fe400000000ff */
[----:B------:R-:W-:-:S04]  /*56c0*/  FFMA R3, R28, R3, R30 ;  /* 0x000000031c037223 */ /* 0x000fc8000000001e */
        /* <DEDUP_REMOVED lines=9> */
[----:B------:R-:W-:Y:S01]  /*5760*/  MOV R33, RZ ;  /* 0x000000ff00217202 */ /* 0x000fe20000000f00 */
[----:B------:R-:W-:Y:S01]  /*5770*/  HFMA2 R21, -RZ, RZ, 0, 0 ;  /* 0x00000000ff157431 */ /* 0x000fe200000001ff */
[----:B------:R-:W-:-:S07]  /*5780*/  LOP3.LUT R37, R2, 0x80000000, RZ, 0xfc, !PT ;  /* 0x8000000002257812 */ /* 0x000fce00078efcff */
.L_x_27:
        /* <DEDUP_REMOVED lines=34> */
[C---:B------:R-:W-:Y:S02]  /*59b0*/  LOP3.LUT R18, R21.reuse, R18, RZ, 0x3c, !PT ;  /* 0x0000001215127212 */ /* 0x040fe400078e3cff */
[----:B------:R-:W-:Y:S02]  /*59c0*/  LEA.HI R22, R21, R22, RZ, 0x1 ;  /* 0x0000001615167211 */ /* 0x000fe400078f08ff */
[----:B------:R-:W0:Y:S01]  /*59d0*/  I2F.F64.S64 R2, R2 ;  /* 0x0000000200027312 */ /* 0x000e220000301c00 */
[----:B------:R-:W-:Y:S02]  /*59e0*/  ISETP.GE.AND P0, PT, R18, RZ, PT ;  /* 0x000000ff1200720c */ /* 0x000fe40003f06270 */
[----:B------:R-:W-:-:S04]  /*59f0*/  IADD3 R18, PT, PT, -R22, RZ, RZ ;  /* 0x000000ff16127210 */ /* 0x000fc80007ffe1ff */
[----:B------:R-:W-:Y:S01]  /*5a00*/  @!P1 MOV R22, R18 ;  /* 0x0000001200169202 */ /* 0x000fe20000000f00 */
[----:B0-----:R-:W-:-:S10]  /*5a10*/  DMUL R28, R2, UR12 ;  /* 0x0000000c021c7c28 */ /* 0x001fd40008000000 */
[----:B------:R-:W0:Y:S02]  /*5a20*/  F2F.F32.F64 R28, R28 ;  /* 0x0000001c001c7310 */ /* 0x000e240000301000 */
[----:B01----:R-:W-:-:S07]  /*5a30*/  FSEL R21, -R28, R28, !P0 ;  /* 0x0000001c1c157208 */ /* 0x003fce0004000100 */
.L_x_26:
[----:B------:R-:W-:Y:S01]  /*5a40*/  FMUL R2, R21, R21 ;  /* 0x0000001515027220 */ /* 0x000fe20000400000 */
[C---:B------:R-:W-:Y:S01]  /*5a50*/  LOP3.LUT R3, R22.reuse, 0x1, RZ, 0xc0, !PT ;  /* 0x0000000116037812 */ /* 0x040fe200078ec0ff */
[----:B------:R-:W-:Y:S01]  /*5a60*/  ULEA UR5, UR4, UR8, 0x2 ;  /* 0x0000000804057291 */ /* 0x000fe2000f8e10ff */
[----:B------:R-:W-:Y:S01]  /*5a70*/  IADD3 R22, PT, PT, R22, 0x1, RZ ;  /* 0x0000000116167810 */ /* 0x000fe20007ffe0ff */
[----:B------:R-:W-:Y:S01]  /*5a80*/  FFMA R23, R2, R23, -0.0013887860113754868507 ;  /* 0xbab607ed02177423 */ /* 0x000fe20000000017 */
[----:B------:R-:W-:Y:S01]  /*5a90*/  ISETP.NE.U32.AND P0, PT, R3, 0x1, PT ;  /* 0x000000010300780c */ /* 0x000fe20003f05070 */
[----:B------:R-:W-:Y:S01]  /*5aa0*/  UIADD3 UR4, UPT, UPT, UR4, 0x1, URZ ;  /* 0x0000000104047890 */ /* 0x000fe2000fffe0ff */
[----:B------:R-:W-:Y:S02]  /*5ab0*/  LOP3.LUT P1, RZ, R22, 0x2, RZ, 0xc0, !PT ;  /* 0x0000000216ff7812 */ /* 0x000fe4000782c0ff */
[----:B------:R-:W-:Y:S01]  /*5ac0*/  FSEL R3, R24, 0.041666727513074874878, !P0 ;  /* 0x3d2aaabb18037808 */ /* 0x000fe20004000000 */
[----:B------:R-:W-:Y:S01]  /*5ad0*/  UISETP.NE.AND UP0, UPT, UR4, 0x1f40, UPT ;  /* 0x00001f400400788c */ /* 0x000fe2000bf05270 */
[----:B------:R-:W-:-:S02]  /*5ae0*/  FSEL R23, R23, -0.00019574658654164522886, P0 ;  /* 0xb94d415317177808 */ /* 0x000fc40000000000 */
[----:B------:R-:W-:Y:S02]  /*5af0*/  FSEL R21, R21, 1, !P0 ;  /* 0x3f80000015157808 */ /* 0x000fe40004000000 */
[----:B------:R-:W-:Y:S01]  /*5b00*/  FSEL R22, -R25, -0.4999999701976776123, !P0 ;  /* 0xbeffffff19167808 */ /* 0x000fe20004000100 */
[C---:B------:R-:W-:Y:S02]  /*5b10*/  FFMA R3, R2.reuse, R23, R3 ;  /* 0x0000001702037223 */ /* 0x040fe40000000003 */
[C---:B------:R-:W-:Y:S02]  /*5b20*/  FFMA R18, R2.reuse, R21, RZ ;  /* 0x0000001502127223 */ /* 0x040fe400000000ff */
[----:B------:R-:W-:-:S04]  /*5b30*/  FFMA R3, R2, R3, R22 ;  /* 0x0000000302037223 */ /* 0x000fc80000000016 */
[----:B------:R-:W-:Y:S01]  /*5b40*/  FFMA R18, R18, R3, R21 ;  /* 0x0000000312127223 */ /* 0x000fe20000000015 */
[----:B------:R-:W-:-:S03]  /*5b50*/  FMUL R3, R19, R26 ;  /* 0x0000001a13037220 */ /* 0x000fc60000400000 */
[----:B------:R-:W-:Y:S01]  /*5b60*/  @P1 FADD R18, RZ, -R18 ;  /* 0x80000012ff121221 */ /* 0x000fe20000000000 */
[----:B------:R-:W-:-:S03]  /*5b70*/  FFMA R3, R20, R27, -R3 ;  /* 0x0000001b14037223 */ /* 0x000fc60000000803 */
[----:B------:R-:W-:Y:S02]  /*5b80*/  FMUL R18, R19, R18 ;  /* 0x0000001213127220 */ /* 0x000fe40000400000 */
[----:B------:R0:W-:Y:S02]  /*5b90*/  STL [UR5+0x2ee20], R3 ;  /* 0x02ee2003ff007987 */ /* 0x0001e40008100805 */
[----:B------:R-:W-:-:S05]  /*5ba0*/  FFMA R18, R20, R31, R18 ;  /* 0x0000001f14127223 */ /* 0x000fca0000000012 */
[----:B------:R0:W-:Y:S01]  /*5bb0*/  STL [UR5+0x36b20], R18 ;  /* 0x036b2012ff007987 */ /* 0x0001e20008100805 */
[----:B------:R-:W-:Y:S05]  /*5bc0*/  BRA.U UP0, `(.L_x_28) ;  /* 0xffffffcd000c7547 */ /* 0x000fea000b83ffff */
[----:B------:R-:W2:Y:S01]  /*5bd0*/  LDL R25, [R1+0x7d1c] ;  /* 0x007d1c0001197983 */ /* 0x000ea20000100800 */
[----:B------:R-:W1:Y:S03]  /*5be0*/  LDC.64 R20, c[0x0][0x380] ;  /* 0x0000e000ff147b82 */ /* 0x000e660000000a00 */
[----:B------:R-:W3:Y:S04]  /*5bf0*/  LDL R17, [R1+0xfa1c] ;  /* 0x00fa1c0001117983 */ /* 0x000ee80000100800 */
[----:B------:R-:W4:Y:S01]  /*5c00*/  LDL R24, [R1+0x1771c] ;  /* 0x01771c0001187983 */ /* 0x000f220000100800 */
[----:B------:R-:W5:Y:S03]  /*5c10*/  LDC.64 R22, c[0x0][0x388] ;  /* 0x0000e200ff167b82 */ /* 0x000f660000000a00 */
[----:B------:R-:W4:Y:S04]  /*5c20*/  LDL R16, [R1+0x1f41c] ;  /* 0x01f41c0001107983 */ /* 0x000f280000100800 */
[----:B------:R-:W4:Y:S01]  /*5c30*/  LDL R15, [R1+0x2711c] ;  /* 0x02711c00010f7983 */ /* 0x000f220000100800 */
[----:B0-----:R-:W0:Y:S03]  /*5c40*/  LDC.64 R18, c[0x0][0x390] ;  /* 0x0000e400ff127b82 */ /* 0x001e260000000a00 */
[----:B------:R-:W4:Y:S04]  /*5c50*/  LDL R14, [R1+0x2ee1c] ;  /* 0x02ee1c00010e7983 */ /* 0x000f280000100800 */
[----:B------:R-:W4:Y:S01]  /*5c60*/  LDL R13, [R1+0x36b1c] ;  /* 0x036b1c00010d7983 */ /* 0x000f220000100800 */
[----:B------:R-:W0:Y:S03]  /*5c70*/  LDC.64 R10, c[0x0][0x398] ;  /* 0x0000e600ff0a7b82 */ /* 0x000e260000000a00 */
[----:B------:R-:W4:Y:S01]  /*5c80*/  LDL R12, [R1+0x3e81c] ;  /* 0x03e81c00010c7983 */ /* 0x000f220000100800 */
[----:B-1----:R-:W-:-:S04]  /*5c90*/  IMAD.WIDE R20, R0, 0x4, R20 ;  /* 0x0000000400147825 */ /* 0x002fc800078e0214 */
[----:B------:R-:W1:Y:S01]  /*5ca0*/  LDC.64 R2, c[0x0][0x3a0] ;  /* 0x0000e800ff027b82 */ /* 0x000e620000000a00 */
[----:B-----5:R-:W-:-:S07]  /*5cb0*/  IMAD.WIDE R22, R0, 0x4, R22 ;  /* 0x0000000400167825 */ /* 0x020fce00078e0216 */
[----:B------:R-:W5:Y:S01]  /*5cc0*/  LDC.64 R8, c[0x0][0x3a8] ;  /* 0x0000ea00ff087b82 */ /* 0x000f620000000a00 */
[----:B0-----:R-:W-:-:S07]  /*5cd0*/  IMAD.WIDE R18, R0, 0x4, R18 ;  /* 0x0000000400127825 */ /* 0x001fce00078e0212 */
[----:B------:R-:W0:Y:S01]  /*5ce0*/  LDC.64 R6, c[0x0][0x3b0] ;  /* 0x0000ec00ff067b82 */ /* 0x000e220000000a00 */
[----:B------:R-:W-:-:S07]  /*5cf0*/  IMAD.WIDE R10, R0, 0x4, R10 ;  /* 0x00000004000a7825 */ /* 0x000fce00078e020a */
[----:B------:R-:W0:Y:S01]  /*5d00*/  LDC.64 R4, c[0x0][0x3b8] ;  /* 0x0000ee00ff047b82 */ /* 0x000e220000000a00 */
[----:B-1----:R-:W-:-:S04]  /*5d10*/  IMAD.WIDE R2, R0, 0x4, R2 ;  /* 0x0000000400027825 */ /* 0x002fc800078e0202 */
[----:B-----5:R-:W-:-:S04]  /*5d20*/  IMAD.WIDE R8, R0, 0x4, R8 ;  /* 0x0000000400087825 */ /* 0x020fc800078e0208 */
[----:B0-----:R-:W-:-:S04]  /*5d30*/  IMAD.WIDE R6, R0, 0x4, R6 ;  /* 0x0000000400067825 */ /* 0x001fc800078e0206 */
[----:B------:R-:W-:Y:S01]  /*5d40*/  IMAD.WIDE R4, R0, 0x4, R4 ;  /* 0x0000000400047825 */ /* 0x000fe200078e0204 */
[----:B--2---:R-:W-:Y:S04]  /*5d50*/  STG.E desc[UR10][R20.64], R25 ;  /* 0x0000001914007986 */ /* 0x004fe8000c10190a */
[----:B---3--:R-:W-:Y:S04]  /*5d60*/  STG.E desc[UR10][R22.64], R17 ;  /* 0x0000001116007986 */ /* 0x008fe8000c10190a */
[----:B----4-:R-:W-:Y:S04]  /*5d70*/  STG.E desc[UR10][R18.64], R24 ;  /* 0x0000001812007986 */ /* 0x010fe8000c10190a */
[----:B------:R-:W-:Y:S04]  /*5d80*/  STG.E desc[UR10][R10.64], R16 ;  /* 0x000000100a007986 */ /* 0x000fe8000c10190a */
[----:B------:R-:W-:Y:S04]  /*5d90*/  STG.E desc[UR10][R2.64], R15 ;  /* 0x0000000f02007986 */ /* 0x000fe8000c10190a */
[----:B------:R-:W-:Y:S04]  /*5da0*/  STG.E desc[UR10][R8.64], R14 ;  /* 0x0000000e08007986 */ /* 0x000fe8000c10190a */
[----:B------:R-:W-:Y:S04]  /*5db0*/  STG.E desc[UR10][R6.64], R13 ;  /* 0x0000000d06007986 */ /* 0x000fe8000c10190a */
[----:B------:R-:W-:Y:S01]  /*5dc0*/  STG.E desc[UR10][R4.64], R12 ;  /* 0x0000000c04007986 */ /* 0x000fe2000c10190a */
[----:B------:R-:W-:Y:S05]  /*5dd0*/  EXIT ;  /* 0x000000000000794d */ /* 0x000fea0003800000 */
        .weak           $__internal_0_$__cuda_sm20_rcp_rn_f32_slowpath
        .type           $__internal_0_$__cuda_sm20_rcp_rn_f32_slowpath,@function
        .size           $__internal_0_$__cuda_sm20_rcp_rn_f32_slowpath,($__internal_1_$__cuda_sm20_sqrt_rn_f32_slowpath - $__internal_0_$__cuda_sm20_rcp_rn_f32_slowpath)
$__internal_0_$__cuda_sm20_rcp_rn_f32_slowpath:
[----:B------:R-:W-:-:S04]  /*5de0*/  SHF.L.U32 R7, R2, 0x1, RZ ;  /* 0x0000000102077819 */ /* 0x000fc800000006ff */
[----:B------:R-:W-:-:S04]  /*5df0*/  SHF.R.U32.HI R15, RZ, 0x18, R7 ;  /* 0x00000018ff0f7819 */ /* 0x000fc80000011607 */
[----:B------:R-:W-:-:S13]  /*5e00*/  ISETP.NE.U32.AND P0, PT, R15, RZ, PT ;  /* 0x000000ff0f00720c */ /* 0x000fda0003f05070 */
[----:B------:R-:W-:Y:S05]  /*5e10*/  @P0 BRA `(.L_x_29) ;  /* 0x0000000000340947 */ /* 0x000fea0003800000 */
[----:B------:R-:W-:-:S04]  /*5e20*/  SHF.L.U32 R7, R2, 0x1, RZ ;  /* 0x0000000102077819 */ /* 0x000fc800000006ff */
[----:B------:R-:W-:-:S13]  /*5e30*/  ISETP.NE.AND P0, PT, R7, RZ, PT ;  /* 0x000000ff0700720c */ /* 0x000fda0003f05270 */
[----:B------:R-:W0:Y:S02]  /*5e40*/  @!P0 MUFU.RCP R7, R2 ;  /* 0x0000000200078308 */ /* 0x000e240000001000 */
[----:B0-----:R-:W-:Y:S01]  /*5e50*/  @!P0 R2UR UR4, R7 ;  /* 0x00000000070482ca */ /* 0x001fe200000e0000 */
[----:B------:R-:W-:-:S14]  /*5e60*/  @!P0 BRA `(.L_x_30) ;  /* 0x0000000000b08947 */ /* 0x000fdc0003800000 */
[----:B------:R-:W-:-:S04]  /*5e70*/  FFMA R7, R2, 1.84467440737095516160e+19, RZ ;  /* 0x5f80000002077823 */ /* 0x000fc800000000ff */
[----:B------:R-:W0:Y:S02]  /*5e80*/  MUFU.RCP R2, R7 ;  /* 0x0000000700027308 */ /* 0x000e240000001000 */
[----:B0-----:R-:W-:-:S04]  /*5e90*/  FFMA R9, R7, R2, -1 ;  /* 0xbf80000007097423 */ /* 0x001fc80000000002 */
[----:B------:R-:W-:-:S04]  /*5ea0*/  FADD.FTZ R9, -R9, -RZ ;  /* 0x800000ff09097221 */ /* 0x000fc80000010100 */
[----:B------:R-:W-:-:S04]  /*5eb0*/  FFMA R2, R2, R9, R2 ;  /* 0x0000000902027223 */ /* 0x000fc80000000002 */
[----:B------:R-:W-:-:S05]  /*5ec0*/  FFMA R2, R2, 1.84467440737095516160e+19, RZ ;  /* 0x5f80000002027823 */ /* 0x000fca00000000ff */
[----:B------:R-:W-:Y:S01]  /*5ed0*/  R2UR UR4, R2 ;  /* 0x00000000020472ca */ /* 0x000fe200000e0000 */
[----:B------:R-:W-:-:S14]  /*5ee0*/  BRA `(.L_x_30) ;  /* 0x0000000000907947 */ /* 0x000fdc0003800000 */
.L_x_29:
[----:B------:R-:W-:-:S04]  /*5ef0*/  IADD3 R17, PT, PT, R15, -0xfd, RZ ;  /* 0xffffff030f117810 */ /* 0x000fc80007ffe0ff */
[----:B------:R-:W-:-:S13]  /*5f00*/  ISETP.GT.U32.AND P0, PT, R17, 0x1, PT ;  /* 0x000000011100780c */ /* 0x000fda0003f04070 */
[----:B------:R-:W-:Y:S05]  /*5f10*/  @P0 BRA `(.L_x_31) ;  /* 0x00000000007c0947 */ /* 0x000fea0003800000 */
[----:B------:R-:W-:Y:S01]  /*5f20*/  LOP3.LUT R7, R2, 0x7fffff, RZ, 0xc0, !PT ;  /* 0x007fffff02077812 */ /* 0x000fe200078ec0ff */
[----:B------:R-:W-:-:S03]  /*5f30*/  HFMA2 R18, -RZ, RZ, 0, 1.78813934326171875e-07 ;  /* 0x00000003ff127431 */ /* 0x000fc600000001ff */
[----:B------:R-:W-:-:S04]  /*5f40*/  LOP3.LUT R7, R7, 0x3f800000, RZ, 0xfc, !PT ;  /* 0x3f80000007077812 */ /* 0x000fc800078efcff */
[----:B------:R-:W0:Y:S01]  /*5f50*/  MUFU.RCP R16, R7 ;  /* 0x0000000700107308 */ /* 0x000e220000001000 */
[----:B------:R-:W-:Y:S01]  /*5f60*/  SHF.L.U32 R18, R18, R17, RZ ;  /* 0x0000001112127219 */ /* 0x000fe200000006ff */
[----:B0-----:R-:W-:-:S04]  /*5f70*/  FFMA R9, R7, R16, -1 ;  /* 0xbf80000007097423 */ /* 0x001fc80000000010 */
[----:B------:R-:W-:-:S04]  /*5f80*/  FADD.FTZ R9, -R9, -RZ ;  /* 0x800000ff09097221 */ /* 0x000fc80000010100 */
[CCC-:B------:R-:W-:Y:S01]  /*5f90*/  FFMA.RM R13, R16.reuse, R9.reuse, R16.reuse ;  /* 0x00000009100d7223 */ /* 0x1c0fe20000004010 */
[----:B------:R-:W-:-:S04]  /*5fa0*/  FFMA.RP R16, R16, R9, R16 ;  /* 0x0000000910107223 */ /* 0x000fc80000008010 */
[C---:B------:R-:W-:Y:S02]  /*5fb0*/  LOP3.LUT R9, R13.reuse, 0x7fffff, RZ, 0xc0, !PT ;  /* 0x007fffff0d097812 */ /* 0x040fe400078ec0ff */
[----:B------:R-:W-:Y:S02]  /*5fc0*/  FSETP.NEU.FTZ.AND P0, PT, R13, R16, PT ;  /* 0x000000100d00720b */ /* 0x000fe40003f1d000 */
[----:B------:R-:W-:Y:S02]  /*5fd0*/  LOP3.LUT R9, R9, 0x800000, RZ, 0xfc, !PT ;  /* 0x0080000009097812 */ /* 0x000fe400078efcff */
[----:B------:R-:W-:Y:S02]  /*5fe0*/  SEL R13, RZ, 0xffffffff, !P0 ;  /* 0xffffffffff0d7807 */ /* 0x000fe40004000000 */
[----:B------:R-:W-:Y:S02]  /*5ff0*/  LOP3.LUT R18, R18, R9, RZ, 0xc0, !PT ;  /* 0x0000000912127212 */ /* 0x000fe400078ec0ff */
[----:B------:R-:W-:-:S02]  /*6000*/  IADD3 R16, PT, PT, -R13, RZ, RZ ;  /* 0x000000ff0d107210 */ /* 0x000fc40007ffe1ff */
[-C--:B------:R-:W-:Y:S02]  /*6010*/  SHF.R.U32.HI R18, RZ, R17.reuse, R18 ;  /* 0x00000011ff127219 */ /* 0x080fe40000011612 */
[----:B------:R-:W-:Y:S02]  /*6020*/  LOP3.LUT P1, RZ, R16, R17, R9, 0xf8, !PT ;  /* 0x0000001110ff7212 */ /* 0x000fe4000782f809 */
[C---:B------:R-:W-:Y:S02]  /*6030*/  LOP3.LUT P0, RZ, R18.reuse, 0x1, RZ, 0xc0, !PT ;  /* 0x0000000112ff7812 */ /* 0x040fe4000780c0ff */
[----:B------:R-:W-:Y:S02]  /*6040*/  LOP3.LUT P2, RZ, R18, 0x2, RZ, 0xc0, !PT ;  /* 0x0000000212ff7812 */ /* 0x000fe4000784c0ff */
[----:B------:R-:W-:Y:S02]  /*6050*/  IADD3 R16, PT, PT, R15, -0xfc, RZ ;  /* 0xffffff040f107810 */ /* 0x000fe40007ffe0ff */
[----:B------:R-:W-:-:S02]  /*6060*/  PLOP3.LUT P0, PT, P0, P1, P2, 0xe0, 0x0 ;  /* 0x000000000000781c */ /* 0x000fc40000703c20 */
[----:B------:R-:W-:Y:S02]  /*6070*/  LOP3.LUT P1, RZ, R2, 0x7fffff, RZ, 0xc0, !PT ;  /* 0x007fffff02ff7812 */ /* 0x000fe4000782c0ff */
[----:B------:R-:W-:Y:S02]  /*6080*/  SEL R7, RZ, 0x1, !P0 ;  /* 0x00000001ff077807 */ /* 0x000fe40004000000 */
[----:B------:R-:W-:Y:S02]  /*6090*/  SHF.R.U32.HI R9, RZ, R16, R9 ;  /* 0x00000010ff097219 */ /* 0x000fe40000011609 */
[----:B------:R-:W-:-:S04]  /*60a0*/  IADD3 R7, PT, PT, -R7, RZ, RZ ;  /* 0x000000ff07077210 */ /* 0x000fc80007ffe1ff */
[----:B------:R-:W-:-:S13]  /*60b0*/  ISETP.GE.AND P0, PT, R7, RZ, PT ;  /* 0x000000ff0700720c */ /* 0x000fda0003f06270 */
[----:B------:R-:W-:-:S04]  /*60c0*/  @!P0 IADD3 R9, PT, PT, R9, 0x1, RZ ;  /* 0x0000000109098810 */ /* 0x000fc80007ffe0ff */
[----:B------:R-:W-:-:S04]  /*60d0*/  @!P1 SHF.L.U32 R9, R9, 0x1, RZ ;  /* 0x0000000109099819 */ /* 0x000fc800000006ff */
[----:B------:R-:W-:-:S04]  /*60e0*/  LOP3.LUT R2, R9, 0x80000000, R2, 0xf8, !PT ;  /* 0x8000000009027812 */ /* 0x000fc800078ef802 */
[----:B------:R-:W-:Y:S01]  /*60f0*/  R2UR UR4, R2 ;  /* 0x00000000020472ca */ /* 0x000fe200000e0000 */
[----:B------:R-:W-:-:S14]  /*6100*/  BRA `(.L_x_30) ;  /* 0x0000000000087947 */ /* 0x000fdc0003800000 */
.L_x_31:
[----:B------:R-:W0:Y:S02]  /*6110*/  MUFU.RCP R2, R2 ;  /* 0x0000000200027308 */ /* 0x000e240000001000 */
[----:B0-----:R-:W-:-:S15]  /*6120*/  R2UR UR4, R2 ;  /* 0x00000000020472ca */ /* 0x001fde00000e0000 */
.L_x_30:
[----:B------:R-:W-:-:S04]  /*6130*/  MOV R15, 0x0 ;  /* 0x00000000000f7802 */ /* 0x000fc80000000f00 */
[----:B------:R-:W-:Y:S05]  /*6140*/  RET.REL.NODEC R14 `(ParallelSpeedCalcCuda) ;  /* 0xffffff9c0eac7950 */ /* 0x000fea0003c3ffff */
        .weak           $__internal_1_$__cuda_sm20_sqrt_rn_f32_slowpath
        .type           $__internal_1_$__cuda_sm20_sqrt_rn_f32_slowpath,@function
        .size           $__internal_1_$__cuda_sm20_sqrt_rn_f32_slowpath,($__internal_2_$__cuda_sm3x_div_rn_noftz_f32_slowpath - $__internal_1_$__cuda_sm20_sqrt_rn_f32_slowpath)
$__internal_1_$__cuda_sm20_sqrt_rn_f32_slowpath:
[----:B------:R-:W-:-:S13]  /*6150*/  LOP3.LUT P0, RZ, R3, 0x7fffffff, RZ, 0xc0, !PT ;  /* 0x7fffffff03ff7812 */ /* 0x000fda000780c0ff */
[----:B------:R-:W-:Y:S05]  /*6160*/  @!P0 BRA `(.L_x_32) ;  /* 0x0000000000488947 */ /* 0x000fea0003800000 */
[----:B------:R-:W-:Y:S02]  /*6170*/  FSETP.GEU.FTZ.AND P0, PT, R3, RZ, PT ;  /* 0x000000ff0300720b */ /* 0x000fe40003f1e000 */
[----:B------:R-:W-:-:S11]  /*6180*/  MOV R2, R3 ;  /* 0x0000000300027202 */ /* 0x000fd60000000f00 */
[----:B------:R-:W-:Y:S01]  /*6190*/  @!P0 MOV R3, 0x7fffffff ;  /* 0x7fffffff00038802 */ /* 0x000fe20000000f00 */
[----:B------:R-:W-:Y:S06]  /*61a0*/  @!P0 BRA `(.L_x_32) ;  /* 0x0000000000388947 */ /* 0x000fec0003800000 */
[----:B------:R-:W-:-:S13]  /*61b0*/  FSETP.GTU.FTZ.AND P0, PT, |R2|, +INF , PT ;  /* 0x7f8000000200780b */ /* 0x000fda0003f1c200 */
[----:B------:R-:W-:Y:S01]  /*61c0*/  @P0 FADD.FTZ R3, R2, 1 ;  /* 0x3f80000002030421 */ /* 0x000fe20000010000 */
[----:B------:R-:W-:Y:S06]  /*61d0*/  @P0 BRA `(.L_x_32) ;  /* 0x00000000002c0947 */ /* 0x000fec0003800000 */
[----:B------:R-:W-:-:S13]  /*61e0*/  FSETP.NEU.FTZ.AND P0, PT, |R2|, +INF , PT ;  /* 0x7f8000000200780b */ /* 0x000fda0003f1d200 */
[----:B------:R-:W-:Y:S01]  /*61f0*/  @!P0 MOV R3, R2 ;  /* 0x0000000200038202 */ /* 0x000fe20000000f00 */
[----:B------:R-:W-:Y:S06]  /*6200*/  @!P0 BRA `(.L_x_32) ;  /* 0x0000000000208947 */ /* 0x000fec0003800000 */
[----:B------:R-:W-:-:S04]  /*6210*/  FFMA R2, R2, 1.84467440737095516160e+19, RZ ;  /* 0x5f80000002027823 */ /* 0x000fc800000000ff */
[----:B------:R-:W0:Y:S02]  /*6220*/  MUFU.RSQ R3, R2 ;  /* 0x0000000200037308 */ /* 0x000e240000001400 */
[----:B0-----:R-:W-:Y:S01]  /*6230*/  FMUL.FTZ R19, R2, R3 ;  /* 0x0000000302137220 */ /* 0x001fe20000410000 */
[----:B------:R-:W-:-:S03]  /*6240*/  FMUL.FTZ R3, R3, 0.5 ;  /* 0x3f00000003037820 */ /* 0x000fc60000410000 */
[----:B------:R-:W-:-:S04]  /*6250*/  FADD.FTZ R18, -R19, -RZ ;  /* 0x800000ff13127221 */ /* 0x000fc80000010100 */
[----:B------:R-:W-:-:S04]  /*6260*/  FFMA R18, R19, R18, R2 ;  /* 0x0000001213127223 */ /* 0x000fc80000000002 */
[----:B------:R-:W-:-:S04]  /*6270*/  FFMA R3, R18, R3, R19 ;  /* 0x0000000312037223 */ /* 0x000fc80000000013 */
[----:B------:R-:W-:-:S07]  /*6280*/  FMUL.FTZ R3, R3, 2.3283064365386962891e-10 ;  /* 0x2f80000003037820 */ /* 0x000fce0000410000 */
.L_x_32:
[----:B------:R-:W-:Y:S01]  /*6290*/  MOV R18, R3 ;  /* 0x0000000300127202 */ /* 0x000fe20000000f00 */
[----:B------:R-:W-:Y:S01]  /*62a0*/  HFMA2 R3, -RZ, RZ, 0, 0 ;  /* 0x00000000ff037431 */ /* 0x000fe200000001ff */
[----:B------:R-:W-:-:S04]  /*62b0*/  MOV R2, R20 ;  /* 0x0000001400027202 */ /* 0x000fc80000000f00 */
[----:B------:R-:W-:Y:S05]  /*62c0*/  RET.REL.NODEC R2 `(ParallelSpeedCalcCuda) ;  /* 0xffffff9c024c7950 */ /* 0x000fea0003c3ffff */
        .weak           $__internal_2_$__cuda_sm3x_div_rn_noftz_f32_slowpath
        .type           $__internal_2_$__cuda_sm3x_div_rn_noftz_f32_slowpath,@function
        .size           $__internal_2_$__cuda_sm3x_div_rn_noftz_f32_slowpath,(.L_x_44 - $__internal_2_$__cuda_sm3x_div_rn_noftz_f32_slowpath)
$__internal_2_$__cuda_sm3x_div_rn_noftz_f32_slowpath:
[----:B------:R-:W-:Y:S02]  /*62d0*/  SHF.R.U32.HI R20, RZ, 0x17, R3 ;  /* 0x00000017ff147819 */ /* 0x000fe40000011603 */
[----:B------:R-:W-:Y:S02]  /*62e0*/  SHF.R.U32.HI R27, RZ, 0x17, R2 ;  /* 0x00000017ff1b7819 */ /* 0x000fe40000011602 */
[----:B------:R-:W-:Y:S02]  /*62f0*/  LOP3.LUT R20, R20, 0xff, RZ, 0xc0, !PT ;  /* 0x000000ff14147812 */ /* 0x000fe400078ec0ff */
[----:B------:R-:W-:Y:S02]  /*6300*/  LOP3.LUT R27, R27, 0xff, RZ, 0xc0, !PT ;  /* 0x000000ff1b1b7812 */ /* 0x000fe400078ec0ff */
[----:B------:R-:W-:Y:S02]  /*6310*/  IADD3 R29, PT, PT, R20, -0x1, RZ ;  /* 0xffffffff141d7810 */ /* 0x000fe40007ffe0ff */
[----:B------:R-:W-:-:S02]  /*6320*/  IADD3 R28, PT, PT, R27, -0x1, RZ ;  /* 0xffffffff1b1c7810 */ /* 0x000fc40007ffe0ff */
[----:B------:R-:W-:-:S04]  /*6330*/  ISETP.GT.U32.AND P0, PT, R29, 0xfd, PT ;  /* 0x000000fd1d00780c */ /* 0x000fc80003f04070 */
[----:B------:R-:W-:-:S13]  /*6340*/  ISETP.GT.U32.OR P0, PT, R28, 0xfd, P0 ;  /* 0x000000fd1c00780c */ /* 0x000fda0000704470 */
[----:B------:R-:W-:Y:S01]  /*6350*/  @!P0 MOV R21, RZ ;  /* 0x000000ff00158202 */ /* 0x000fe20000000f00 */
[----:B------:R-:W-:Y:S06]  /*6360*/  @!P0 BRA `(.L_x_33) ;  /* 0x00000000005c8947 */ /* 0x000fec0003800000 */
[----:B------:R-:W-:Y:S02]  /*6370*/  FSETP.GTU.FTZ.AND P0, PT, |R2|, +INF , PT ;  /* 0x7f8000000200780b */ /* 0x000fe40003f1c200 */
[----:B------:R-:W-:-:S04]  /*6380*/  FSETP.GTU.FTZ.AND P1, PT, |R3|, +INF , PT ;  /* 0x7f8000000300780b */ /* 0x000fc80003f3c200 */
[----:B------:R-:W-:-:S13]  /*6390*/  PLOP3.LUT P0, PT, P0, P1, PT, 0xf8, 0x8f ;  /* 0x00000000008f781c */ /* 0x000fda0000703f70 */
[----:B------:R-:W-:Y:S05]  /*63a0*/  @P0 BRA `(.L_x_34) ;  /* 0x0000000400440947 */ /* 0x000fea0003800000 */
[----:B------:R-:W-:-:S13]  /*63b0*/  LOP3.LUT P0, RZ, R3, 0x7fffffff, R2, 0xc8, !PT ;  /* 0x7fffffff03ff7812 */ /* 0x000fda000780c802 */
[----:B------:R-:W-:Y:S05]  /*63c0*/  @!P0 BRA `(.L_x_35) ;  /* 0x0000000400348947 */ /* 0x000fea0003800000 */
[C---:B------:R-:W-:Y:S02]  /*63d0*/  FSETP.NEU.FTZ.AND P0, PT, |R2|.reuse, +INF , PT ;  /* 0x7f8000000200780b */ /* 0x040fe40003f1d200 */
[----:B------:R-:W-:Y:S02]  /*63e0*/  FSETP.NEU.FTZ.AND P2, PT, |R3|, +INF , PT ;  /* 0x7f8000000300780b */ /* 0x000fe40003f5d200 */
[----:B------:R-:W-:-:S11]  /*63f0*/  FSETP.NEU.FTZ.AND P1, PT, |R2|, +INF , PT ;  /* 0x7f8000000200780b */ /* 0x000fd60003f3d200 */
[----:B------:R-:W-:Y:S05]  /*6400*/  @!P2 BRA !P0, `(.L_x_35) ;  /* 0x000000040024a947 */ /* 0x000fea0004000000 */
[----:B------:R-:W-:-:S04]  /*6410*/  LOP3.LUT P0, RZ, R2, 0x7fffffff, RZ, 0xc0, !PT ;  /* 0x7fffffff02ff7812 */ /* 0x000fc8000780c0ff */
[----:B------:R-:W-:-:S13]  /*6420*/  PLOP3.LUT P0, PT, P2, P0, PT, 0x2f, 0xf2 ;  /* 0x0000000000f2781c */ /* 0x000fda0001700577 */
[----:B------:R-:W-:Y:S05]  /*6430*/  @P0 BRA `(.L_x_36) ;  /* 0x0000000400100947 */ /* 0x000fea0003800000 */
[----:B------:R-:W-:-:S04]  /*6440*/  LOP3.LUT P0, RZ, R3, 0x7fffffff, RZ, 0xc0, !PT ;  /* 0x7fffffff03ff7812 */ /* 0x000fc8000780c0ff */
[----:B------:R-:W-:-:S13]  /*6450*/  PLOP3.LUT P0, PT, P1, P0, PT, 0x2f, 0xf2 ;  /* 0x0000000000f2781c */ /* 0x000fda0000f00577 */
[----:B------:R-:W-:Y:S05]  /*6460*/  @P0 BRA `(.L_x_37) ;  /* 0x0000000000f80947 */ /* 0x000fea0003800000 */
[----:B------:R-:W-:Y:S02]  /*6470*/  ISETP.GE.AND P0, PT, R28, RZ, PT ;  /* 0x000000ff1c00720c */ /* 0x000fe40003f06270 */
[----:B------:R-:W-:-:S11]  /*6480*/  ISETP.GE.AND P1, PT, R29, RZ, PT ;  /* 0x000000ff1d00720c */ /* 0x000fd60003f26270 */
[----:B------:R-:W-:Y:S01]  /*6490*/  @P0 MOV R21, RZ ;  /* 0x000000ff00150202 */ /* 0x000fe20000000f00 */
[----:B------:R-:W-:Y:S01]  /*64a0*/  @!P0 FFMA R2, R2, 1.84467440737095516160e+19, RZ ;  /* 0x5f80000002028823 */ /* 0x000fe200000000ff */
[----:B------:R-:W-:Y:S01]  /*64b0*/  @!P0 MOV R21, 0xffffffc0 ;  /* 0xffffffc000158802 */ /* 0x000fe20000000f00 */
[----:B------:R-:W-:-:S03]  /*64c0*/  @!P1 FFMA R3, R3, 1.84467440737095516160e+19, RZ ;  /* 0x5f80000003039823 */ /* 0x000fc600000000ff */
[----:B------:R-:W-:-:S07]  /*64d0*/  @!P1 IADD3 R21, PT, PT, R21, 0x40, RZ ;  /* 0x0000004015159810 */ /* 0x000fce0007ffe0ff */
.L_x_33:
[----:B------:R-:W-:-:S04]  /*64e0*/  LEA R28, R20, 0xc0800000, 0x17 ;  /* 0xc0800000141c7811 */ /* 0x000fc800078eb8ff */
[----:B------:R-:W-:Y:S02]  /*64f0*/  IADD3 R30, PT, PT, -R28, R3, RZ ;  /* 0x000000031c1e7210 */ /* 0x000fe40007ffe1ff */
[----:B------:R-:W-:Y:S02]  /*6500*/  IADD3 R3, PT, PT, R27, -0x7f, RZ ;  /* 0xffffff811b037810 */ /* 0x000fe40007ffe0ff */
[----:B------:R-:W0:Y:S01]  /*6510*/  MUFU.RCP R28, R30 ;  /* 0x0000001e001c7308 */ /* 0x000e220000001000 */
[----:B------:R-:W-:Y:S01]  /*6520*/  FADD.FTZ R29, -R30, -RZ ;  /* 0x800000ff1e1d7221 */ /* 0x000fe20000010100 */
[C---:B------:R-:W-:Y:S01]  /*6530*/  IADD3 R20, PT, PT, R3.reuse, 0x7f, -R20 ;  /* 0x0000007f03147810 */ /* 0x040fe20007ffe814 */
[----:B------:R-:W-:-:S03]  /*6540*/  IMAD R2, R3, -0x800000, R2 ;  /* 0xff80000003027824 */ /* 0x000fc600078e0202 */
[----:B------:R-:W-:Y:S01]  /*6550*/  IADD3 R21, PT, PT, R20, R21, RZ ;  /* 0x0000001514157210 */ /* 0x000fe20007ffe0ff */
[----:B0-----:R-:W-:-:S04]  /*6560*/  FFMA R27, R28, R29, 1 ;  /* 0x3f8000001c1b7423 */ /* 0x001fc8000000001d */
[----:B------:R-:W-:-:S04]  /*6570*/  FFMA R27, R28, R27, R28 ;  /* 0x0000001b1c1b7223 */ /* 0x000fc8000000001c */
[----:B------:R-:W-:-:S04]  /*6580*/  FFMA R28, R2, R27, RZ ;  /* 0x0000001b021c7223 */ /* 0x000fc800000000ff */
[----:B------:R-:W-:-:S04]  /*6590*/  FFMA R31, R29, R28, R2 ;  /* 0x0000001c1d1f7223 */ /* 0x000fc80000000002 */
[----:B------:R-:W-:-:S04]  /*65a0*/  FFMA R28, R27, R31, R28 ;  /* 0x0000001f1b1c7223 */ /* 0x000fc8000000001c */
[----:B------:R-:W-:-:S04]  /*65b0*/  FFMA R29, R29, R28, R2 ;  /* 0x0000001c1d1d7223 */ /* 0x000fc80000000002 */
[----:B------:R-:W-:-:S05]  /*65c0*/  FFMA R2, R27, R29, R28 ;  /* 0x0000001d1b027223 */ /* 0x000fca000000001c */
[----:B------:R-:W-:-:S04]  /*65d0*/  SHF.R.U32.HI R3, RZ, 0x17, R2 ;  /* 0x00000017ff037819 */ /* 0x000fc80000011602 */
[----:B------:R-:W-:-:S04]  /*65e0*/  LOP3.LUT R20, R3, 0xff, RZ, 0xc0, !PT ;  /* 0x000000ff03147812 */ /* 0x000fc800078ec0ff */
[----:B------:R-:W-:-:S04]  /*65f0*/  IADD3 R3, PT, PT, R20, R21, RZ ;  /* 0x0000001514037210 */ /* 0x000fc80007ffe0ff */
[----:B------:R-:W-:-:S04]  /*6600*/  IADD3 R20, PT, PT, R3, -0x1, RZ ;  /* 0xffffffff03147810 */ /* 0x000fc80007ffe0ff */
[----:B------:R-:W-:-:S13]  /*6610*/  ISETP.GE.U32.AND P0, PT, R20, 0xfe, PT ;  /* 0x000000fe1400780c */ /* 0x000fda0003f06070 */
[----:B------:R-:W-:Y:S05]  /*6620*/  @!P0 BRA `(.L_x_38) ;  /* 0x0000000000808947 */ /* 0x000fea0003800000 */
[----:B------:R-:W-:-:S13]  /*6630*/  ISETP.GT.AND P0, PT, R3, 0xfe, PT ;  /* 0x000000fe0300780c */ /* 0x000fda0003f04270 */
[----:B------:R-:W-:Y:S05]  /*6640*/  @P0 BRA `(.L_x_39) ;  /* 0x00000000006c0947 */ /* 0x000fea0003800000 */
[----:B------:R-:W-:-:S13]  /*6650*/  ISETP.GE.AND P0, PT, R3, 0x1, PT ;  /* 0x000000010300780c */ /* 0x000fda0003f06270 */
[----:B------:R-:W-:Y:S05]  /*6660*/  @P0 BRA `(.L_x_40) ;  /* 0x0000000000980947 */ /* 0x000fea0003800000 */
[----:B------:R-:W-:Y:S02]  /*6670*/  ISETP.GE.AND P0, PT, R3, -0x18, PT ;  /* 0xffffffe80300780c */ /* 0x000fe40003f06270 */
[----:B------:R-:W-:-:S11]  /*6680*/  LOP3.LUT R2, R2, 0x80000000, RZ, 0xc0, !PT ;  /* 0x8000000002027812 */ /* 0x000fd600078ec0ff */
[----:B------:R-:W-:Y:S05]  /*6690*/  @!P0 BRA `(.L_x_40) ;  /* 0x00000000008c8947 */ /* 0x000fea0003800000 */
[CCC-:B------:R-:W-:Y:S01]  /*66a0*/  FFMA.RZ R21, R27.reuse, R29.reuse, R28.reuse ;  /* 0x0000001d1b157223 */ /* 0x1c0fe2000000c01c */
[CCC-:B------:R-:W-:Y:S01]  /*66b0*/  FFMA.RP R20, R27.reuse, R29.reuse, R28.reuse ;  /* 0x0000001d1b147223 */ /* 0x1c0fe2000000801c */
[----:B------:R-:W-:Y:S01]  /*66c0*/  FFMA.RM R27, R27, R29, R28 ;  /* 0x0000001d1b1b7223 */ /* 0x000fe2000000401c */
[----:B------:R-:W-:Y:S02]  /*66d0*/  IADD3 R28, PT, PT, R3, 0x20, RZ ;  /* 0x00000020031c7810 */ /* 0x000fe40007ffe0ff */
[----:B------:R-:W-:Y:S02]  /*66e0*/  LOP3.LUT R21, R21, 0x7fffff, RZ, 0xc0, !PT ;  /* 0x007fffff15157812 */ /* 0x000fe400078ec0ff */
[----:B------:R-:W-:Y:S02]  /*66f0*/  ISETP.NE.AND P2, PT, R3, RZ, PT ;  /* 0x000000ff0300720c */ /* 0x000fe40003f45270 */
[----:B------:R-:W-:Y:S02]  /*6700*/  LOP3.LUT R21, R21, 0x800000, RZ, 0xfc, !PT ;  /* 0x0080000015157812 */ /* 0x000fe400078efcff */
[----:B------:R-:W-:-:S02]  /*6710*/  ISETP.NE.AND P1, PT, R3, RZ, PT ;  /* 0x000000ff0300720c */ /* 0x000fc40003f25270 */
[----:B------:R-:W-:Y:S02]  /*6720*/  IADD3 R3, PT, PT, -R3, RZ, RZ ;  /* 0x000000ff03037210 */ /* 0x000fe40007ffe1ff */
[----:B------:R-:W-:Y:S02]  /*6730*/  SHF.L.U32 R28, R21, R28, RZ ;  /* 0x0000001c151c7219 */ /* 0x000fe400000006ff */
[----:B------:R-:W-:Y:S02]  /*6740*/  FSETP.NEU.FTZ.AND P0, PT, R20, R27, PT ;  /* 0x0000001b1400720b */ /* 0x000fe40003f1d000 */
[----:B------:R-:W-:Y:S02]  /*6750*/  SEL R20, R3, RZ, P2 ;  /* 0x000000ff03147207 */ /* 0x000fe40001000000 */
[----:B------:R-:W-:Y:S02]  /*6760*/  ISETP.NE.AND P1, PT, R28, RZ, P1 ;  /* 0x000000ff1c00720c */ /* 0x000fe40000f25270 */
[----:B------:R-:W-:-:S02]  /*6770*/  SHF.R.U32.HI R20, RZ, R20, R21 ;  /* 0x00000014ff147219 */ /* 0x000fc40000011615 */
[----:B------:R-:W-:Y:S02]  /*6780*/  PLOP3.LUT P0, PT, P0, P1, PT, 0xf8, 0x8f ;  /* 0x00000000008f781c */ /* 0x000fe40000703f70 */
[----:B------:R-:W-:Y:S02]  /*6790*/  SHF.R.U32.HI R28, RZ, 0x1, R20 ;  /* 0x00000001ff1c7819 */ /* 0x000fe40000011614 */
[----:B------:R-:W-:-:S04]  /*67a0*/  SEL R3, RZ, 0x1, !P0 ;  /* 0x00000001ff037807 */ /* 0x000fc80004000000 */
[----:B------:R-:W-:-:S04]  /*67b0*/  LOP3.LUT R3, R3, 0x1, R28, 0xf8, !PT ;  /* 0x0000000103037812 */ /* 0x000fc800078ef81c */
[----:B------:R-:W-:-:S04]  /*67c0*/  LOP3.LUT R3, R3, R20, RZ, 0xc0, !PT ;  /* 0x0000001403037212 */ /* 0x000fc800078ec0ff */
[----:B------:R-:W-:-:S04]  /*67d0*/  IADD3 R3, PT, PT, R28, R3, RZ ;  /* 0x000000031c037210 */ /* 0x000fc80007ffe0ff */
[----:B------:R-:W-:Y:S01]  /*67e0*/  LOP3.LUT R2, R3, R2, RZ, 0xfc, !PT ;  /* 0x0000000203027212 */ /* 0x000fe200078efcff */
[----:B------:R-:W-:Y:S06]  /*67f0*/  BRA `(.L_x_40) ;  /* 0x0000000000347947 */ /* 0x000fec0003800000 */
.L_x_39:
[----:B------:R-:W-:-:S04]  /*6800*/  LOP3.LUT R2, R2, 0x80000000, RZ, 0xc0, !PT ;  /* 0x8000000002027812 */ /* 0x000fc800078ec0ff */
[----:B------:R-:W-:Y:S01]  /*6810*/  LOP3.LUT R2, R2, 0x7f800000, RZ, 0xfc, !PT ;  /* 0x7f80000002027812 */ /* 0x000fe200078efcff */
[----:B------:R-:W-:Y:S06]  /*6820*/  BRA `(.L_x_40) ;  /* 0x0000000000287947 */ /* 0x000fec0003800000 */
.L_x_38:
[----:B------:R-:W-:Y:S01]  /*6830*/  LEA R2, R21, R2, 0x17 ;  /* 0x0000000215027211 */ /* 0x000fe200078eb8ff */
[----:B------:R-:W-:Y:S06]  /*6840*/  BRA `(.L_x_40) ;  /* 0x0000000000207947 */ /* 0x000fec0003800000 */
.L_x_37:
[----:B------:R-:W-:-:S04]  /*6850*/  LOP3.LUT R2, R3, 0x80000000, R2, 0x48, !PT ;  /* 0x8000000003027812 */ /* 0x000fc800078e4802 */
[----:B------:R-:W-:Y:S01]  /*6860*/  LOP3.LUT R2, R2, 0x7f800000, RZ, 0xfc, !PT ;  /* 0x7f80000002027812 */ /* 0x000fe200078efcff */
[----:B------:R-:W-:Y:S06]  /*6870*/  BRA `(.L_x_40) ;  /* 0x0000000000147947 */ /* 0x000fec0003800000 */
.L_x_36:
[----:B------:R-:W-:Y:S01]  /*6880*/  LOP3.LUT R2, R3, 0x80000000, R2, 0x48, !PT ;  /* 0x8000000003027812 */ /* 0x000fe200078e4802 */
[----:B------:R-:W-:Y:S06]  /*6890*/  BRA `(.L_x_40) ;  /* 0x00000000000c7947 */ /* 0x000fec0003800000 */
.L_x_35:
[----:B------:R-:W0:Y:S01]  /*68a0*/  MUFU.RSQ R2, -QNAN ;  /* 0xffc0000000027908 */ /* 0x000e220000001400 */
[----:B------:R-:W-:Y:S05]  /*68b0*/  BRA `(.L_x_40) ;  /* 0x0000000000047947 */ /* 0x000fea0003800000 */
.L_x_34:
[----:B------:R-:W-:-:S07]  /*68c0*/  FADD.FTZ R2, R2, R3 ;  /* 0x0000000302027221 */ /* 0x000fce0000010000 */
.L_x_40:
[----:B------:R-:W-:Y:S01]  /*68d0*/  HFMA2 R3, -RZ, RZ, 0, 0 ;  /* 0x00000000ff037431 */ /* 0x000fe200000001ff */
[----:B0-----:R-:W-:Y:S02]  /*68e0*/  MOV R21, R2 ;  /* 0x0000000200157202 */ /* 0x001fe40000000f00 */
[----:B------:R-:W-:-:S04]  /*68f0*/  MOV R2, R19 ;  /* 0x0000001300027202 */ /* 0x000fc80000000f00 */
[----:B------:R-:W-:Y:S05]  /*6900*/  RET.REL.NODEC R2 `(ParallelSpeedCalcCuda) ;  /* 0xffffff9402bc7950 */ /* 0x000fea0003c3ffff */
.L_x_41:
[----:B------:R-:W-:-:S00]  /*6910*/  BRA `(.L_x_41) ;  /* 0xfffffffc00fc7947 */ /* 0x000fc0000383ffff */
[----:B------:R-:W-:-:S00]  /*6920*/  NOP ;  /* 0x0000000000007918 */ /* 0x000fc00000000000 */
        /* <DEDUP_REMOVED lines=13> */
.L_x_44:


//--------------------- .nv.global.init           --------------------------
	.section	.nv.global.init,"aw",@progbits
	.align	4
.nv.global.init:
	.type		__cudart_i2opi_f,@object
	.size		__cudart_i2opi_f,(.L_0 - __cudart_i2opi_f)
__cudart_i2opi_f:
        /*0000*/ 	.byte	0x41, 0x90, 0x43, 0x3c, 0x99, 0x95, 0x62, 0xdb, 0xc0, 0xdd, 0x34, 0xf5, 0xd1, 0x57, 0x27, 0xfc
        /*0010*/ 	.byte	0x29, 0x15, 0x44, 0x4e, 0x6e, 0x83, 0xf9, 0xa2
.L_0:


//--------------------- .nv.shared.reserved.0     --------------------------
	.section	.nv.shared.reserved.0,"aw",@nobits
	.weak		__nv_reservedSMEM_offset_0_alias
	.size		__nv_reservedSMEM_offset_0_alias, 0, 64
	.other		__nv_reservedSMEM_offset_0_alias,@"STO_CUDA_RESERVED_SHARED STV_DEFAULT"
__nv_reservedSMEM_offset_0_alias:
	.zero		0
	.zero		64


//--------------------- .nv.constant0.ParallelSpeedCalcCuda --------------------------
	.section	.nv.constant0.ParallelSpeedCalcCuda,"a",@progbits
	.sectionflags	@""
	.align	4
.nv.constant0.ParallelSpeedCalcCuda:
	.zero		964


//--------------------- SYMBOLS --------------------------

	.type		.nv.reservedSmem.offset0,@object
	.size		.nv.reservedSmem.offset0,0x4
